	.target	sm_90a

	.elftype	@"ET_EXEC"


//--------------------- .note.nv.tkinfo           --------------------------
	.section	.note.nv.tkinfo,"",@"SHT_NOTE"
	.sectionflags	@"SHF_NOTE_NV_TKINFO"
	.tkinfo
        /*0018*/ 	.word	0x00000002
        /*0030*/ 	.string	""
        /*0030*/ 	.string	"ptxas"
        /*0030*/ 	.string	"Cuda compilation tools, release 13.0, V13.0.88"
        /*0030*/ 	.string	"Build cuda_13.0.r13.0/compiler.36424714_0"
        /*0030*/ 	.string	"-arch sm_90a -m 64 "



//--------------------- .note.nv.cuinfo           --------------------------
	.section	.note.nv.cuinfo,"",@"SHT_NOTE"
	.sectionflags	@"SHF_NOTE_NV_CUINFO"
        /*0018*/ 	.short	0x0002
        /*001a*/ 	.short	0x005a
        /*001c*/ 	.short	0x0082
	.zero		2


//--------------------- .nv.info                  --------------------------
	.section	.nv.info,"",@"SHT_CUDA_INFO"
	.align	4


	//----- nvinfo : EIATTR_REGCOUNT
	.align		4
        /*0000*/ 	.byte	0x04, 0x2f
        /*0002*/ 	.short	(.L_15 - .L_14)
	.align		4
.L_14:
        /*0004*/ 	.word	index@(_ZN7cutlass13device_kernelINS_4gemm6kernel13GemmUniversalIN4cute5tupleIJiiiiEEENS1_10collective13CollectiveMmaINS1_34MainloopSm90TmaGmmaWarpSpecializedILi30ENS5_IJNS4_1CILi2EEENSA_ILi1EEESC_EEENS1_35KernelTmaWarpSpecializedCooperativeEEENS5_IJNSA_ILi192EEENSA_ILi48EEENSA_ILi32EEEEEEaNS5_IJlSC_lEEEaSK_NS4_8TiledMMAINS4_8MMA_AtomIJNS4_4SM904GMMA26MMA_64x16x32_S32S8S8_SS_TNEEEENS4_6LayoutISD_NS5_IJSC_NSA_ILi0EEESS_EEEEENS5_IJNS4_10UnderscoreESV_SV_EEEEENS4_13SM90_TMA_LOADENS4_14ComposedLayoutINS4_7SwizzleILi1ELi4ELi3EEENS4_18smem_ptr_flag_bitsILi8EEENSR_INS5_IJNSA_ILi8EEESI_EEENS5_IJSI_SC_EEEEEEEvNS4_8identityENS4_23SM90_TMA_LOAD_MULTICASTES18_vS19_EENS_8epilogue10collective6detail29Sm90TmaWarpSpecializedAdapterINS1D_15DefaultEpilogueIaSK_SK_NS1C_6thread17LinearCombinationIaLi1EiiLNS1H_9ScaleType4KindE0ELNS_15FloatRoundStyleE2EaEENS1_15EpilogueDefaultEEEEEvvEEEEvNT_6ParamsE)
        /*0008*/ 	.word	0x000000a8


	//----- nvinfo : EIATTR_FRAME_SIZE
	.align		4
.L_15:
        /*000c*/ 	.byte	0x04, 0x11
        /*000e*/ 	.short	(.L_17 - .L_16)
	.align		4
.L_16:
        /*0010*/ 	.word	index@(_ZN7cutlass13device_kernelINS_4gemm6kernel13GemmUniversalIN4cute5tupleIJiiiiEEENS1_10collective13CollectiveMmaINS1_34MainloopSm90TmaGmmaWarpSpecializedILi30ENS5_IJNS4_1CILi2EEENSA_ILi1EEESC_EEENS1_35KernelTmaWarpSpecializedCooperativeEEENS5_IJNSA_ILi192EEENSA_ILi48EEENSA_ILi32EEEEEEaNS5_IJlSC_lEEEaSK_NS4_8TiledMMAINS4_8MMA_AtomIJNS4_4SM904GMMA26MMA_64x16x32_S32S8S8_SS_TNEEEENS4_6LayoutISD_NS5_IJSC_NSA_ILi0EEESS_EEEEENS5_IJNS4_10UnderscoreESV_SV_EEEEENS4_13SM90_TMA_LOADENS4_14ComposedLayoutINS4_7SwizzleILi1ELi4ELi3EEENS4_18smem_ptr_flag_bitsILi8EEENSR_INS5_IJNSA_ILi8EEESI_EEENS5_IJSI_SC_EEEEEEEvNS4_8identityENS4_23SM90_TMA_LOAD_MULTICASTES18_vS19_EENS_8epilogue10collective6detail29Sm90TmaWarpSpecializedAdapterINS1D_15DefaultEpilogueIaSK_SK_NS1C_6thread17LinearCombinationIaLi1EiiLNS1H_9ScaleType4KindE0ELNS_15FloatRoundStyleE2EaEENS1_15EpilogueDefaultEEEEEvvEEEEvNT_6ParamsE)
        /*0014*/ 	.word	0x00000000


	//----- nvinfo : EIATTR_MIN_STACK_SIZE
	.align		4
.L_17:
        /*0018*/ 	.byte	0x04, 0x12
        /*001a*/ 	.short	(.L_19 - .L_18)
	.align		4
.L_18:
        /*001c*/ 	.word	index@(_ZN7cutlass13device_kernelINS_4gemm6kernel13GemmUniversalIN4cute5tupleIJiiiiEEENS1_10collective13CollectiveMmaINS1_34MainloopSm90TmaGmmaWarpSpecializedILi30ENS5_IJNS4_1CILi2EEENSA_ILi1EEESC_EEENS1_35KernelTmaWarpSpecializedCooperativeEEENS5_IJNSA_ILi192EEENSA_ILi48EEENSA_ILi32EEEEEEaNS5_IJlSC_lEEEaSK_NS4_8TiledMMAINS4_8MMA_AtomIJNS4_4SM904GMMA26MMA_64x16x32_S32S8S8_SS_TNEEEENS4_6LayoutISD_NS5_IJSC_NSA_ILi0EEESS_EEEEENS5_IJNS4_10UnderscoreESV_SV_EEEEENS4_13SM90_TMA_LOADENS4_14ComposedLayoutINS4_7SwizzleILi1ELi4ELi3EEENS4_18smem_ptr_flag_bitsILi8EEENSR_INS5_IJNSA_ILi8EEESI_EEENS5_IJSI_SC_EEEEEEEvNS4_8identityENS4_23SM90_TMA_LOAD_MULTICASTES18_vS19_EENS_8epilogue10collective6detail29Sm90TmaWarpSpecializedAdapterINS1D_15DefaultEpilogueIaSK_SK_NS1C_6thread17LinearCombinationIaLi1EiiLNS1H_9ScaleType4KindE0ELNS_15FloatRoundStyleE2EaEENS1_15EpilogueDefaultEEEEEvvEEEEvNT_6ParamsE)
        /*0020*/ 	.word	0x00000000
.L_19:


//--------------------- .nv.compat                --------------------------
	.section	.nv.compat,"",@"SHT_CUDA_COMPAT_INFO"
	.align	4
        /*0000*/ 	.byte	0x02, 0x09, 0x01, 0x00, 0x02, 0x02, 0x04, 0x00, 0x02, 0x05, 0x05, 0x00, 0x03, 0x07, 0x01, 0x01
        /*0010*/ 	.byte	0x02, 0x03, 0x01, 0x00, 0x02, 0x06, 0x01, 0x00, 0x04, 0x0b, 0x08, 0x00, 0x00, 0x00, 0x00, 0x00
        /*0020*/ 	.byte	0x00, 0x00, 0x00, 0x00


//--------------------- .nv.info._ZN7cutlass13device_kernelINS_4gemm6kernel13GemmUniversalIN4cute5tupleIJiiiiEEENS1_10collective13CollectiveMmaINS1_34MainloopSm90TmaGmmaWarpSpecializedILi30ENS5_IJNS4_1CILi2EEENSA_ILi1EEESC_EEENS1_35KernelTmaWarpSpecializedCooperativeEEENS5_IJNSA_ILi192EEENSA_ILi48EEENSA_ILi32EEEEEEaNS5_IJlSC_lEEEaSK_NS4_8TiledMMAINS4_8MMA_AtomIJNS4_4SM904GMMA26MMA_64x16x32_S32S8S8_SS_TNEEEENS4_6LayoutISD_NS5_IJSC_NSA_ILi0EEESS_EEEEENS5_IJNS4_10UnderscoreESV_SV_EEEEENS4_13SM90_TMA_LOADENS4_14ComposedLayoutINS4_7SwizzleILi1ELi4ELi3EEENS4_18smem_ptr_flag_bitsILi8EEENSR_INS5_IJNSA_ILi8EEESI_EEENS5_IJSI_SC_EEEEEEEvNS4_8identityENS4_23SM90_TMA_LOAD_MULTICASTES18_vS19_EENS_8epilogue10collective6detail29Sm90TmaWarpSpecializedAdapterINS1D_15DefaultEpilogueIaSK_SK_NS1C_6thread17LinearCombinationIaLi1EiiLNS1H_9ScaleType4KindE0ELNS_15FloatRoundStyleE2EaEENS1_15EpilogueDefaultEEEEEvvEEEEvNT_6ParamsE --------------------------
	.section	.nv.info._ZN7cutlass13device_kernelINS_4gemm6kernel13GemmUniversalIN4cute5tupleIJiiiiEEENS1_10collective13CollectiveMmaINS1_34MainloopSm90TmaGmmaWarpSpecializedILi30ENS5_IJNS4_1CILi2EEENSA_ILi1EEESC_EEENS1_35KernelTmaWarpSpecializedCooperativeEEENS5_IJNSA_ILi192EEENSA_ILi48EEENSA_ILi32EEEEEEaNS5_IJlSC_lEEEaSK_NS4_8TiledMMAINS4_8MMA_AtomIJNS4_4SM904GMMA26MMA_64x16x32_S32S8S8_SS_TNEEEENS4_6LayoutISD_NS5_IJSC_NSA_ILi0EEESS_EEEEENS5_IJNS4_10UnderscoreESV_SV_EEEEENS4_13SM90_TMA_LOADENS4_14ComposedLayoutINS4_7SwizzleILi1ELi4ELi3EEENS4_18smem_ptr_flag_bitsILi8EEENSR_INS5_IJNSA_ILi8EEESI_EEENS5_IJSI_SC_EEEEEEEvNS4_8identityENS4_23SM90_TMA_LOAD_MULTICASTES18_vS19_EENS_8epilogue10collective6detail29Sm90TmaWarpSpecializedAdapterINS1D_15DefaultEpilogueIaSK_SK_NS1C_6thread17LinearCombinationIaLi1EiiLNS1H_9ScaleType4KindE0ELNS_15FloatRoundStyleE2EaEENS1_15EpilogueDefaultEEEEEvvEEEEvNT_6ParamsE,"",@"SHT_CUDA_INFO"
	.sectionflags	@""
	.align	4


	//----- nvinfo : EIATTR_CUDA_API_VERSION
	.align		4
        /*0000*/ 	.byte	0x04, 0x37
        /*0002*/ 	.short	(.L_21 - .L_20)
.L_20:
        /*0004*/ 	.word	0x00000082


	//----- nvinfo : EIATTR_KPARAM_INFO
	.align		4
.L_21:
        /*0008*/ 	.byte	0x04, 0x17
        /*000a*/ 	.short	(.L_23 - .L_22)
.L_22:
        /*000c*/ 	.word	0x00000000
        /*0010*/ 	.short	0x0000
        /*0012*/ 	.short	0x0070
        /*0014*/ 	.byte	0x00, 0xf0, 0x01, 0x10


	//----- nvinfo : EIATTR_SPARSE_MMA_MASK
	.align		4
.L_23:
        /*0018*/ 	.byte	0x03, 0x50
        /*001a*/ 	.short	0x0000


	//----- nvinfo : EIATTR_MAXREG_COUNT
	.align		4
        /*001c*/ 	.byte	0x03, 0x1b
        /*001e*/ 	.short	0x00a8


	//----- nvinfo : EIATTR_NUM_BARRIERS
	.align		4
        /*0020*/ 	.byte	0x02, 0x4c
        /*0022*/ 	.byte	0x01
	.zero		1


	//----- nvinfo : EIATTR_EXTERNS
	.align		4
        /*0024*/ 	.byte	0x04, 0x0f
        /*0026*/ 	.short	(.L_25 - .L_24)


	//   ....[0]....
	.align		4
.L_24:
        /*0028*/ 	.word	index@(__assertfail)


	//----- nvinfo : EIATTR_MERCURY_ISA_VERSION
	.align		4
.L_25:
        /*002c*/ 	.byte	0x03, 0x5f
        /*002e*/ 	.short	0x0101


	//----- nvinfo : EIATTR_INT_WARP_WIDE_INSTR_OFFSETS
	.align		4
        /*0030*/ 	.byte	0x04, 0x31
        /*0032*/ 	.short	(.L_27 - .L_26)


	//   ....[0]....
.L_26:
        /*0034*/ 	.word	0x000007f0


	//   ....[1]....
        /*0038*/ 	.word	0x00000820


	//   ....[2]....
        /*003c*/ 	.word	0x000009c0


	//----- nvinfo : EIATTR_COOP_GROUP_MASK_REGIDS
	.align		4
.L_27:
        /*0040*/ 	.byte	0x04, 0x29
        /*0042*/ 	.short	(.L_29 - .L_28)


	//   ....[0]....
.L_28:
        /*0044*/ 	.word	0xffffffff


	//   ....[1]....
        /*0048*/ 	.word	0xffffffff


	//   ....[2]....
        /*004c*/ 	.word	0xffffffff


	//   ....[3]....
        /*0050*/ 	.word	0xffffffff


	//   ....[4]....
        /*0054*/ 	.word	0xffffffff


	//   ....[5]....
        /*0058*/ 	.word	0xffffffff


	//----- nvinfo : EIATTR_COOP_GROUP_INSTR_OFFSETS
	.align		4
.L_29:
        /*005c*/ 	.byte	0x04, 0x28
        /*005e*/ 	.short	(.L_31 - .L_30)


	//   ....[0]....
.L_30:
        /*0060*/ 	.word	0x00000060


	//   ....[1]....
        /*0064*/ 	.word	0x00000070


	//   ....[2]....
        /*0068*/ 	.word	0x00000130


	//   ....[3]....
        /*006c*/ 	.word	0x00000640


	//   ....[4]....
        /*0070*/ 	.word	0x00000b70


	//   ....[5]....
        /*0074*/ 	.word	0x00001790


	//----- nvinfo : EIATTR_REG_RECONFIG
	.align		4
.L_31:
        /*0078*/ 	.byte	0x01, 0x54
	.zero		2


	//----- nvinfo : EIATTR_SYSCALL_OFFSETS
	.align		4
        /*007c*/ 	.byte	0x04, 0x46
        /*007e*/ 	.short	(.L_33 - .L_32)


	//   ....[0]....
.L_32:
        /*0080*/ 	.word	0x00001980


	//----- nvinfo : EIATTR_MBARRIER_INSTR_OFFSETS
	.align		4
.L_33:
        /*0084*/ 	.byte	0x04, 0x39
        /*0086*/ 	.short	(.L_35 - .L_34)


	//   ....[0]....
.L_34:
        /*0088*/ 	.word	0x00000250
        /*008c*/ 	.word	0x000000ff
        /*0090*/ 	.word	0x00000000
        /*0094*/ 	.short	0x0100
        /*0096*/ 	.byte	0x08
	.zero		1


	//   ....[1]....
        /*0098*/ 	.word	0x00000260
        /*009c*/ 	.word	0x000000ff
        /*00a0*/ 	.word	0x000000f0
        /*00a4*/ 	.short	0x0100
        /*00a6*/ 	.byte	0x08
	.zero		1


	//   ....[2]....
        /*00a8*/ 	.word	0x00000270
        /*00ac*/ 	.word	0x000000ff
        /*00b0*/ 	.word	0x00000008
        /*00b4*/ 	.short	0x0100
        /*00b6*/ 	.byte	0x08
	.zero		1


	//   ....[3]....
        /*00b8*/ 	.word	0x00000280
        /*00bc*/ 	.word	0x000000ff
        /*00c0*/ 	.word	0x000000f8
        /*00c4*/ 	.short	0x0100
        /*00c6*/ 	.byte	0x08
	.zero		1


	//   ....[4]....
        /*00c8*/ 	.word	0x00000290
        /*00cc*/ 	.word	0x000000ff
        /*00d0*/ 	.word	0x00000010
        /*00d4*/ 	.short	0x0100
        /*00d6*/ 	.byte	0x08
	.zero		1


	//   ....[5]....
        /*00d8*/ 	.word	0x000002a0
        /*00dc*/ 	.word	0x000000ff
        /*00e0*/ 	.word	0x00000100
        /*00e4*/ 	.short	0x0100
        /*00e6*/ 	.byte	0x08
	.zero		1


	//   ....[6]....
        /*00e8*/ 	.word	0x000002b0
        /*00ec*/ 	.word	0x000000ff
        /*00f0*/ 	.word	0x00000018
        /*00f4*/ 	.short	0x0100
        /*00f6*/ 	.byte	0x08
	.zero		1


	//   ....[7]....
        /*00f8*/ 	.word	0x000002c0
        /*00fc*/ 	.word	0x000000ff
        /*0100*/ 	.word	0x00000108
        /*0104*/ 	.short	0x0100
        /*0106*/ 	.byte	0x08
	.zero		1


	//   ....[8]....
        /*0108*/ 	.word	0x000002d0
        /*010c*/ 	.word	0x000000ff
        /*0110*/ 	.word	0x00000020
        /*0114*/ 	.short	0x0100
        /*0116*/ 	.byte	0x08
	.zero		1


	//   ....[9]....
        /*0118*/ 	.word	0x000002e0
        /*011c*/ 	.word	0x000000ff
        /*0120*/ 	.word	0x00000110
        /*0124*/ 	.short	0x0100
        /*0126*/ 	.byte	0x08
	.zero		1


	//   ....[10]....
        /*0128*/ 	.word	0x000002f0
        /*012c*/ 	.word	0x000000ff
        /*0130*/ 	.word	0x00000028
        /*0134*/ 	.short	0x0100
        /*0136*/ 	.byte	0x08
	.zero		1


	//   ....[11]....
        /*0138*/ 	.word	0x00000300
        /*013c*/ 	.word	0x000000ff
        /*0140*/ 	.word	0x00000118
        /*0144*/ 	.short	0x0100
        /*0146*/ 	.byte	0x08
	.zero		1


	//   ....[12]....
        /*0148*/ 	.word	0x00000310
        /*014c*/ 	.word	0x000000ff
        /*0150*/ 	.word	0x00000030
        /*0154*/ 	.short	0x0100
        /*0156*/ 	.byte	0x08
	.zero		1


	//   ....[13]....
        /*0158*/ 	.word	0x00000320
        /*015c*/ 	.word	0x000000ff
        /*0160*/ 	.word	0x00000120
        /*0164*/ 	.short	0x0100
        /*0166*/ 	.byte	0x08
	.zero		1


	//   ....[14]....
        /*0168*/ 	.word	0x00000330
        /*016c*/ 	.word	0x000000ff
        /*0170*/ 	.word	0x00000038
        /*0174*/ 	.short	0x0100
        /*0176*/ 	.byte	0x08
	.zero		1


	//   ....[15]....
        /*0178*/ 	.word	0x00000340
        /*017c*/ 	.word	0x000000ff
        /*0180*/ 	.word	0x00000128
        /*0184*/ 	.short	0x0100
        /*0186*/ 	.byte	0x08
	.zero		1


	//   ....[16]....
        /*0188*/ 	.word	0x00000350
        /*018c*/ 	.word	0x000000ff
        /*0190*/ 	.word	0x00000040
        /*0194*/ 	.short	0x0100
        /*0196*/ 	.byte	0x08
	.zero		1


	//   ....[17]....
        /*0198*/ 	.word	0x00000360
        /*019c*/ 	.word	0x000000ff
        /*01a0*/ 	.word	0x00000130
        /*01a4*/ 	.short	0x0100
        /*01a6*/ 	.byte	0x08
	.zero		1


	//   ....[18]....
        /*01a8*/ 	.word	0x00000370
        /*01ac*/ 	.word	0x000000ff
        /*01b0*/ 	.word	0x00000048
        /*01b4*/ 	.short	0x0100
        /*01b6*/ 	.byte	0x08
	.zero		1


	//   ....[19]....
        /*01b8*/ 	.word	0x00000380
        /*01bc*/ 	.word	0x000000ff
        /*01c0*/ 	.word	0x00000138
        /*01c4*/ 	.short	0x0100
        /*01c6*/ 	.byte	0x08
	.zero		1


	//   ....[20]....
        /*01c8*/ 	.word	0x00000390
        /*01cc*/ 	.word	0x000000ff
        /*01d0*/ 	.word	0x00000050
        /*01d4*/ 	.short	0x0100
        /*01d6*/ 	.byte	0x08
	.zero		1


	//   ....[21]....
        /*01d8*/ 	.word	0x000003a0
        /*01dc*/ 	.word	0x000000ff
        /*01e0*/ 	.word	0x00000140
        /*01e4*/ 	.short	0x0100
        /*01e6*/ 	.byte	0x08
	.zero		1


	//   ....[22]....
        /*01e8*/ 	.word	0x000003b0
        /*01ec*/ 	.word	0x000000ff
        /*01f0*/ 	.word	0x00000058
        /*01f4*/ 	.short	0x0100
        /*01f6*/ 	.byte	0x08
	.zero		1


	//   ....[23]....
        /*01f8*/ 	.word	0x000003c0
        /*01fc*/ 	.word	0x000000ff
        /*0200*/ 	.word	0x00000148
        /*0204*/ 	.short	0x0100
        /*0206*/ 	.byte	0x08
	.zero		1


	//   ....[24]....
        /*0208*/ 	.word	0x000003d0
        /*020c*/ 	.word	0x000000ff
        /*0210*/ 	.word	0x00000060
        /*0214*/ 	.short	0x0100
        /*0216*/ 	.byte	0x08
	.zero		1


	//   ....[25]....
        /*0218*/ 	.word	0x000003e0
        /*021c*/ 	.word	0x000000ff
        /*0220*/ 	.word	0x00000150
        /*0224*/ 	.short	0x0100
        /*0226*/ 	.byte	0x08
	.zero		1


	//   ....[26]....
        /*0228*/ 	.word	0x000003f0
        /*022c*/ 	.word	0x000000ff
        /*0230*/ 	.word	0x00000068
        /*0234*/ 	.short	0x0100
        /*0236*/ 	.byte	0x08
	.zero		1


	//   ....[27]....
        /*0238*/ 	.word	0x00000400
        /*023c*/ 	.word	0x000000ff
        /*0240*/ 	.word	0x00000158
        /*0244*/ 	.short	0x0100
        /*0246*/ 	.byte	0x08
	.zero		1


	//   ....[28]....
        /*0248*/ 	.word	0x00000410
        /*024c*/ 	.word	0x000000ff
        /*0250*/ 	.word	0x00000070
        /*0254*/ 	.short	0x0100
        /*0256*/ 	.byte	0x08
	.zero		1


	//   ....[29]....
        /*0258*/ 	.word	0x00000420
        /*025c*/ 	.word	0x000000ff
        /*0260*/ 	.word	0x00000160
        /*0264*/ 	.short	0x0100
        /*0266*/ 	.byte	0x08
	.zero		1


	//   ....[30]....
        /*0268*/ 	.word	0x00000430
        /*026c*/ 	.word	0x000000ff
        /*0270*/ 	.word	0x00000078
        /*0274*/ 	.short	0x0100
        /*0276*/ 	.byte	0x08
	.zero		1


	//   ....[31]....
        /*0278*/ 	.word	0x00000440
        /*027c*/ 	.word	0x000000ff
        /*0280*/ 	.word	0x00000168
        /*0284*/ 	.short	0x0100
        /*0286*/ 	.byte	0x08
	.zero		1


	//   ....[32]....
        /*0288*/ 	.word	0x00000450
        /*028c*/ 	.word	0x000000ff
        /*0290*/ 	.word	0x00000080
        /*0294*/ 	.short	0x0100
        /*0296*/ 	.byte	0x08
	.zero		1


	//   ....[33]....
        /*0298*/ 	.word	0x00000460
        /*029c*/ 	.word	0x000000ff
        /*02a0*/ 	.word	0x00000170
        /*02a4*/ 	.short	0x0100
        /*02a6*/ 	.byte	0x08
	.zero		1


	//   ....[34]....
        /*02a8*/ 	.word	0x00000470
        /*02ac*/ 	.word	0x000000ff
        /*02b0*/ 	.word	0x00000088
        /*02b4*/ 	.short	0x0100
        /*02b6*/ 	.byte	0x08
	.zero		1


	//   ....[35]....
        /*02b8*/ 	.word	0x00000480
        /*02bc*/ 	.word	0x000000ff
        /*02c0*/ 	.word	0x00000178
        /*02c4*/ 	.short	0x0100
        /*02c6*/ 	.byte	0x08
	.zero		1


	//   ....[36]....
        /*02c8*/ 	.word	0x00000490
        /*02cc*/ 	.word	0x000000ff
        /*02d0*/ 	.word	0x00000090
        /*02d4*/ 	.short	0x0100
        /*02d6*/ 	.byte	0x08
	.zero		1


	//   ....[37]....
        /*02d8*/ 	.word	0x000004a0
        /*02dc*/ 	.word	0x000000ff
        /*02e0*/ 	.word	0x00000180
        /*02e4*/ 	.short	0x0100
        /*02e6*/ 	.byte	0x08
	.zero		1


	//   ....[38]....
        /*02e8*/ 	.word	0x000004b0
        /*02ec*/ 	.word	0x000000ff
        /*02f0*/ 	.word	0x00000098
        /*02f4*/ 	.short	0x0100
        /*02f6*/ 	.byte	0x08
	.zero		1


	//   ....[39]....
        /*02f8*/ 	.word	0x000004c0
        /*02fc*/ 	.word	0x000000ff
        /*0300*/ 	.word	0x00000188
        /*0304*/ 	.short	0x0100
        /*0306*/ 	.byte	0x08
	.zero		1


	//   ....[40]....
        /*0308*/ 	.word	0x000004d0
        /*030c*/ 	.word	0x000000ff
        /*0310*/ 	.word	0x000000a0
        /*0314*/ 	.short	0x0100
        /*0316*/ 	.byte	0x08
	.zero		1


	//   ....[41]....
        /*0318*/ 	.word	0x000004e0
        /*031c*/ 	.word	0x000000ff
        /*0320*/ 	.word	0x00000190
        /*0324*/ 	.short	0x0100
        /*0326*/ 	.byte	0x08
	.zero		1


	//   ....[42]....
        /*0328*/ 	.word	0x000004f0
        /*032c*/ 	.word	0x000000ff
        /*0330*/ 	.word	0x000000a8
        /*0334*/ 	.short	0x0100
        /*0336*/ 	.byte	0x08
	.zero		1


	//   ....[43]....
        /*0338*/ 	.word	0x00000500
        /*033c*/ 	.word	0x000000ff
        /*0340*/ 	.word	0x00000198
        /*0344*/ 	.short	0x0100
        /*0346*/ 	.byte	0x08
	.zero		1


	//   ....[44]....
        /*0348*/ 	.word	0x00000510
        /*034c*/ 	.word	0x000000ff
        /*0350*/ 	.word	0x000000b0
        /*0354*/ 	.short	0x0100
        /*0356*/ 	.byte	0x08
	.zero		1


	//   ....[45]....
        /*0358*/ 	.word	0x00000520
        /*035c*/ 	.word	0x000000ff
        /*0360*/ 	.word	0x000001a0
        /*0364*/ 	.short	0x0100
        /*0366*/ 	.byte	0x08
	.zero		1


	//   ....[46]....
        /*0368*/ 	.word	0x00000530
        /*036c*/ 	.word	0x000000ff
        /*0370*/ 	.word	0x000000b8
        /*0374*/ 	.short	0x0100
        /*0376*/ 	.byte	0x08
	.zero		1


	//   ....[47]....
        /*0378*/ 	.word	0x00000540
        /*037c*/ 	.word	0x000000ff
        /*0380*/ 	.word	0x000001a8
        /*0384*/ 	.short	0x0100
        /*0386*/ 	.byte	0x08
	.zero		1


	//   ....[48]....
        /*0388*/ 	.word	0x00000550
        /*038c*/ 	.word	0x000000ff
        /*0390*/ 	.word	0x000000c0
        /*0394*/ 	.short	0x0100
        /*0396*/ 	.byte	0x08
	.zero		1


	//   ....[49]....
        /*0398*/ 	.word	0x00000560
        /*039c*/ 	.word	0x000000ff
        /*03a0*/ 	.word	0x000001b0
        /*03a4*/ 	.short	0x0100
        /*03a6*/ 	.byte	0x08
	.zero		1


	//   ....[50]....
        /*03a8*/ 	.word	0x00000570
        /*03ac*/ 	.word	0x000000ff
        /*03b0*/ 	.word	0x000000c8
        /*03b4*/ 	.short	0x0100
        /*03b6*/ 	.byte	0x08
	.zero		1


	//   ....[51]....
        /*03b8*/ 	.word	0x00000580
        /*03bc*/ 	.word	0x000000ff
        /*03c0*/ 	.word	0x000001b8
        /*03c4*/ 	.short	0x0100
        /*03c6*/ 	.byte	0x08
	.zero		1


	//   ....[52]....
        /*03c8*/ 	.word	0x00000590
        /*03cc*/ 	.word	0x000000ff
        /*03d0*/ 	.word	0x000000d0
        /*03d4*/ 	.short	0x0100
        /*03d6*/ 	.byte	0x08
	.zero		1


	//   ....[53]....
        /*03d8*/ 	.word	0x000005a0
        /*03dc*/ 	.word	0x000000ff
        /*03e0*/ 	.word	0x000001c0
        /*03e4*/ 	.short	0x0100
        /*03e6*/ 	.byte	0x08
	.zero		1


	//   ....[54]....
        /*03e8*/ 	.word	0x000005b0
        /*03ec*/ 	.word	0x000000ff
        /*03f0*/ 	.word	0x000000d8
        /*03f4*/ 	.short	0x0100
        /*03f6*/ 	.byte	0x08
	.zero		1


	//   ....[55]....
        /*03f8*/ 	.word	0x000005c0
        /*03fc*/ 	.word	0x000000ff
        /*0400*/ 	.word	0x000001c8
        /*0404*/ 	.short	0x0100
        /*0406*/ 	.byte	0x08
	.zero		1


	//   ....[56]....
        /*0408*/ 	.word	0x000005d0
        /*040c*/ 	.word	0x000000ff
        /*0410*/ 	.word	0x000000e0
        /*0414*/ 	.short	0x0100
        /*0416*/ 	.byte	0x08
	.zero		1


	//   ....[57]....
        /*0418*/ 	.word	0x000005e0
        /*041c*/ 	.word	0x000000ff
        /*0420*/ 	.word	0x000001d0
        /*0424*/ 	.short	0x0100
        /*0426*/ 	.byte	0x08
	.zero		1


	//   ....[58]....
        /*0428*/ 	.word	0x000005f0
        /*042c*/ 	.word	0x000000ff
        /*0430*/ 	.word	0x000000e8
        /*0434*/ 	.short	0x0100
        /*0436*/ 	.byte	0x08
	.zero		1


	//   ....[59]....
        /*0438*/ 	.word	0x00000600
        /*043c*/ 	.word	0x000000ff
        /*0440*/ 	.word	0x000001d8
        /*0444*/ 	.short	0x0100
        /*0446*/ 	.byte	0x08
	.zero		1


	//   ....[60]....
        /*0448*/ 	.word	0x00000a50
        /*044c*/ 	.word	0x000000ff
        /*0450*/ 	.word	0x000001f0
        /*0454*/ 	.short	0x0100
        /*0456*/ 	.byte	0x06
	.zero		1


	//   ....[61]....
        /*0458*/ 	.word	0x00000af0
        /*045c*/ 	.word	0x000000ff
        /*0460*/ 	.word	0x000001f8
        /*0464*/ 	.short	0x0100
        /*0466*/ 	.byte	0x06
	.zero		1


	//   ....[62]....
        /*0468*/ 	.word	0x00001a10
        /*046c*/ 	.word	0x00000003
        /*0470*/ 	.word	0x00000000
        /*0474*/ 	.short	0x010a
        /*0476*/ 	.byte	0x3f
	.zero		1


	//   ....[63]....
        /*0478*/ 	.word	0x00001a70
        /*047c*/ 	.word	0x00000003
        /*0480*/ 	.word	0x00000000
        /*0484*/ 	.short	0x010a
        /*0486*/ 	.byte	0x3f
	.zero		1


	//   ....[64]....
        /*0488*/ 	.word	0x00001e30
        /*048c*/ 	.word	0x000000ff
        /*0490*/ 	.word	0x00000000
        /*0494*/ 	.short	0x010a
        /*0496*/ 	.byte	0x06
	.zero		1


	//   ....[65]....
        /*0498*/ 	.word	0x00001e70
        /*049c*/ 	.word	0x000000ff
        /*04a0*/ 	.word	0x00000000
        /*04a4*/ 	.short	0x010a
        /*04a6*/ 	.byte	0x06
	.zero		1


	//   ....[66]....
        /*04a8*/ 	.word	0x00002140
        /*04ac*/ 	.word	0x00000004
        /*04b0*/ 	.word	0x00000000
        /*04b4*/ 	.short	0x0101
        /*04b6*/ 	.byte	0x3f
	.zero		1


	//   ....[67]....
        /*04b8*/ 	.word	0x00002370
        /*04bc*/ 	.word	0x00000000
        /*04c0*/ 	.word	0x00000000
        /*04c4*/ 	.short	0x0101
        /*04c6*/ 	.byte	0x3f
	.zero		1


	//   ....[68]....
        /*04c8*/ 	.word	0x00005bf0
        /*04cc*/ 	.word	0x00000017
        /*04d0*/ 	.word	0x000000f0
        /*04d4*/ 	.short	0x010a
        /*04d6*/ 	.byte	0x3f
	.zero		1


	//   ....[69]....
        /*04d8*/ 	.word	0x00005f70
        /*04dc*/ 	.word	0x00000006
        /*04e0*/ 	.word	0x000001f8
        /*04e4*/ 	.short	0x0101
        /*04e6*/ 	.byte	0x3f
	.zero		1


	//   ....[70]....
        /*04e8*/ 	.word	0x000066c0
        /*04ec*/ 	.word	0x00000007
        /*04f0*/ 	.word	0x00000000
        /*04f4*/ 	.short	0x010a
        /*04f6*/ 	.byte	0x3f
	.zero		1


	//   ....[71]....
        /*04f8*/ 	.word	0x00006740
        /*04fc*/ 	.word	0x00000006
        /*0500*/ 	.word	0x00000000
        /*0504*/ 	.short	0x010a
        /*0506*/ 	.byte	0x3f
	.zero		1


	//   ....[72]....
        /*0508*/ 	.word	0x000067d0
        /*050c*/ 	.word	0x00000007
        /*0510*/ 	.word	0x00000000
        /*0514*/ 	.short	0x010a
        /*0516*/ 	.byte	0x3f
	.zero		1


	//   ....[73]....
        /*0518*/ 	.word	0x00006860
        /*051c*/ 	.word	0x00000006
        /*0520*/ 	.word	0x00000000
        /*0524*/ 	.short	0x010a
        /*0526*/ 	.byte	0x3f
	.zero		1


	//   ....[74]....
        /*0528*/ 	.word	0x000068f0
        /*052c*/ 	.word	0x00000007
        /*0530*/ 	.word	0x00000000
        /*0534*/ 	.short	0x010a
        /*0536*/ 	.byte	0x3f
	.zero		1


	//   ....[75]....
        /*0538*/ 	.word	0x00006980
        /*053c*/ 	.word	0x00000006
        /*0540*/ 	.word	0x00000000
        /*0544*/ 	.short	0x010a
        /*0546*/ 	.byte	0x3f
	.zero		1


	//   ....[76]....
        /*0548*/ 	.word	0x00006a10
        /*054c*/ 	.word	0x00000007
        /*0550*/ 	.word	0x00000000
        /*0554*/ 	.short	0x010a
        /*0556*/ 	.byte	0x3f
	.zero		1


	//   ....[77]....
        /*0558*/ 	.word	0x00006aa0
        /*055c*/ 	.word	0x00000006
        /*0560*/ 	.word	0x00000000
        /*0564*/ 	.short	0x010a
        /*0566*/ 	.byte	0x3f
	.zero		1


	//   ....[78]....
        /*0568*/ 	.word	0x00006b30
        /*056c*/ 	.word	0x00000007
        /*0570*/ 	.word	0x00000000
        /*0574*/ 	.short	0x010a
        /*0576*/ 	.byte	0x3f
	.zero		1


	//   ....[79]....
        /*0578*/ 	.word	0x00006bc0
        /*057c*/ 	.word	0x00000006
        /*0580*/ 	.word	0x00000000
        /*0584*/ 	.short	0x010a
        /*0586*/ 	.byte	0x3f
	.zero		1


	//   ....[80]....
        /*0588*/ 	.word	0x00006c50
        /*058c*/ 	.word	0x00000007
        /*0590*/ 	.word	0x00000000
        /*0594*/ 	.short	0x010a
        /*0596*/ 	.byte	0x3f
	.zero		1


	//   ....[81]....
        /*0598*/ 	.word	0x00006ce0
        /*059c*/ 	.word	0x00000006
        /*05a0*/ 	.word	0x00000000
        /*05a4*/ 	.short	0x010a
        /*05a6*/ 	.byte	0x3f
	.zero		1


	//   ....[82]....
        /*05a8*/ 	.word	0x00006d70
        /*05ac*/ 	.word	0x00000007
        /*05b0*/ 	.word	0x00000000
        /*05b4*/ 	.short	0x010a
        /*05b6*/ 	.byte	0x3f
	.zero		1


	//   ....[83]....
        /*05b8*/ 	.word	0x00006e00
        /*05bc*/ 	.word	0x00000006
        /*05c0*/ 	.word	0x00000000
        /*05c4*/ 	.short	0x010a
        /*05c6*/ 	.byte	0x3f
	.zero		1


	//   ....[84]....
        /*05c8*/ 	.word	0x00006e90
        /*05cc*/ 	.word	0x00000007
        /*05d0*/ 	.word	0x00000000
        /*05d4*/ 	.short	0x010a
        /*05d6*/ 	.byte	0x3f
	.zero		1


	//   ....[85]....
        /*05d8*/ 	.word	0x00006f20
        /*05dc*/ 	.word	0x00000006
        /*05e0*/ 	.word	0x00000000
        /*05e4*/ 	.short	0x010a
        /*05e6*/ 	.byte	0x3f
	.zero		1


	//   ....[86]....
        /*05e8*/ 	.word	0x00006fb0
        /*05ec*/ 	.word	0x00000007
        /*05f0*/ 	.word	0x00000000
        /*05f4*/ 	.short	0x010a
        /*05f6*/ 	.byte	0x3f
	.zero		1


	//   ....[87]....
        /*05f8*/ 	.word	0x00007040
        /*05fc*/ 	.word	0x00000006
        /*0600*/ 	.word	0x00000000
        /*0604*/ 	.short	0x010a
        /*0606*/ 	.byte	0x3f
	.zero		1


	//   ....[88]....
        /*0608*/ 	.word	0x000070d0
        /*060c*/ 	.word	0x00000007
        /*0610*/ 	.word	0x00000000
        /*0614*/ 	.short	0x010a
        /*0616*/ 	.byte	0x3f
	.zero		1


	//   ....[89]....
        /*0618*/ 	.word	0x00007160
        /*061c*/ 	.word	0x00000006
        /*0620*/ 	.word	0x00000000
        /*0624*/ 	.short	0x010a
        /*0626*/ 	.byte	0x3f
	.zero		1


	//   ....[90]....
        /*0628*/ 	.word	0x000071f0
        /*062c*/ 	.word	0x00000007
        /*0630*/ 	.word	0x00000000
        /*0634*/ 	.short	0x010a
        /*0636*/ 	.byte	0x3f
	.zero		1


	//   ....[91]....
        /*0638*/ 	.word	0x00007280
        /*063c*/ 	.word	0x00000006
        /*0640*/ 	.word	0x00000000
        /*0644*/ 	.short	0x010a
        /*0646*/ 	.byte	0x3f
	.zero		1


	//   ....[92]....
        /*0648*/ 	.word	0x00007310
        /*064c*/ 	.word	0x00000007
        /*0650*/ 	.word	0x00000000
        /*0654*/ 	.short	0x010a
        /*0656*/ 	.byte	0x3f
	.zero		1


	//   ....[93]....
        /*0658*/ 	.word	0x000073a0
        /*065c*/ 	.word	0x00000006
        /*0660*/ 	.word	0x00000000
        /*0664*/ 	.short	0x010a
        /*0666*/ 	.byte	0x3f
	.zero		1


	//   ....[94]....
        /*0668*/ 	.word	0x00007430
        /*066c*/ 	.word	0x00000007
        /*0670*/ 	.word	0x00000000
        /*0674*/ 	.short	0x010a
        /*0676*/ 	.byte	0x3f
	.zero		1


	//   ....[95]....
        /*0678*/ 	.word	0x000074c0
        /*067c*/ 	.word	0x00000006
        /*0680*/ 	.word	0x00000000
        /*0684*/ 	.short	0x010a
        /*0686*/ 	.byte	0x3f
	.zero		1


	//   ....[96]....
        /*0688*/ 	.word	0x00007550
        /*068c*/ 	.word	0x00000007
        /*0690*/ 	.word	0x00000000
        /*0694*/ 	.short	0x010a
        /*0696*/ 	.byte	0x3f
	.zero		1


	//   ....[97]....
        /*0698*/ 	.word	0x000075e0
        /*069c*/ 	.word	0x00000006
        /*06a0*/ 	.word	0x00000000
        /*06a4*/ 	.short	0x010a
        /*06a6*/ 	.byte	0x3f
	.zero		1


	//   ....[98]....
        /*06a8*/ 	.word	0x00007670
        /*06ac*/ 	.word	0x00000007
        /*06b0*/ 	.word	0x00000000
        /*06b4*/ 	.short	0x010a
        /*06b6*/ 	.byte	0x3f
	.zero		1


	//   ....[99]....
        /*06b8*/ 	.word	0x00007700
        /*06bc*/ 	.word	0x00000005
        /*06c0*/ 	.word	0x00000000
        /*06c4*/ 	.short	0x010a
        /*06c6*/ 	.byte	0x3f
	.zero		1


	//   ....[100]....
        /*06c8*/ 	.word	0x00007760
        /*06cc*/ 	.word	0x00000003
        /*06d0*/ 	.word	0x00000000
        /*06d4*/ 	.short	0x010a
        /*06d6*/ 	.byte	0x3f
	.zero		1


	//   ....[101]....
        /*06d8*/ 	.word	0x000077c0
        /*06dc*/ 	.word	0x00000005
        /*06e0*/ 	.word	0x00000000
        /*06e4*/ 	.short	0x010a
        /*06e6*/ 	.byte	0x3f
	.zero		1


	//   ....[102]....
        /*06e8*/ 	.word	0x00007890
        /*06ec*/ 	.word	0x00000017
        /*06f0*/ 	.word	0x000000f0
        /*06f4*/ 	.short	0x010a
        /*06f6*/ 	.byte	0x3f
	.zero		1


	//   ....[103]....
        /*06f8*/ 	.word	0x00007960
        /*06fc*/ 	.word	0x00000007
        /*0700*/ 	.word	0x00000000
        /*0704*/ 	.short	0x010a
        /*0706*/ 	.byte	0x3f
	.zero		1


	//   ....[104]....
        /*0708*/ 	.word	0x000079b0
        /*070c*/ 	.word	0x00000006
        /*0710*/ 	.word	0x00000000
        /*0714*/ 	.short	0x010a
        /*0716*/ 	.byte	0x3f
	.zero		1


	//   ....[105]....
        /*0718*/ 	.word	0x00007a00
        /*071c*/ 	.word	0x00000007
        /*0720*/ 	.word	0x00000000
        /*0724*/ 	.short	0x010a
        /*0726*/ 	.byte	0x3f
	.zero		1


	//   ....[106]....
        /*0728*/ 	.word	0x00007a50
        /*072c*/ 	.word	0x00000006
        /*0730*/ 	.word	0x00000000
        /*0734*/ 	.short	0x010a
        /*0736*/ 	.byte	0x3f
	.zero		1


	//   ....[107]....
        /*0738*/ 	.word	0x00007aa0
        /*073c*/ 	.word	0x00000007
        /*0740*/ 	.word	0x00000000
        /*0744*/ 	.short	0x010a
        /*0746*/ 	.byte	0x3f
	.zero		1


	//   ....[108]....
        /*0748*/ 	.word	0x00007af0
        /*074c*/ 	.word	0x00000006
        /*0750*/ 	.word	0x00000000
        /*0754*/ 	.short	0x010a
        /*0756*/ 	.byte	0x3f
	.zero		1


	//   ....[109]....
        /*0758*/ 	.word	0x00007b40
        /*075c*/ 	.word	0x00000007
        /*0760*/ 	.word	0x00000000
        /*0764*/ 	.short	0x010a
        /*0766*/ 	.byte	0x3f
	.zero		1


	//   ....[110]....
        /*0768*/ 	.word	0x00007b90
        /*076c*/ 	.word	0x00000006
        /*0770*/ 	.word	0x00000000
        /*0774*/ 	.short	0x010a
        /*0776*/ 	.byte	0x3f
	.zero		1


	//   ....[111]....
        /*0778*/ 	.word	0x00007be0
        /*077c*/ 	.word	0x00000007
        /*0780*/ 	.word	0x00000000
        /*0784*/ 	.short	0x010a
        /*0786*/ 	.byte	0x3f
	.zero		1


	//   ....[112]....
        /*0788*/ 	.word	0x00007c30
        /*078c*/ 	.word	0x00000006
        /*0790*/ 	.word	0x00000000
        /*0794*/ 	.short	0x010a
        /*0796*/ 	.byte	0x3f
	.zero		1


	//   ....[113]....
        /*0798*/ 	.word	0x00007c80
        /*079c*/ 	.word	0x00000007
        /*07a0*/ 	.word	0x00000000
        /*07a4*/ 	.short	0x010a
        /*07a6*/ 	.byte	0x3f
	.zero		1


	//   ....[114]....
        /*07a8*/ 	.word	0x00007cd0
        /*07ac*/ 	.word	0x00000006
        /*07b0*/ 	.word	0x00000000
        /*07b4*/ 	.short	0x010a
        /*07b6*/ 	.byte	0x3f
	.zero		1


	//   ....[115]....
        /*07b8*/ 	.word	0x00007d20
        /*07bc*/ 	.word	0x00000007
        /*07c0*/ 	.word	0x00000000
        /*07c4*/ 	.short	0x010a
        /*07c6*/ 	.byte	0x3f
	.zero		1


	//   ....[116]....
        /*07c8*/ 	.word	0x00007d70
        /*07cc*/ 	.word	0x00000006
        /*07d0*/ 	.word	0x00000000
        /*07d4*/ 	.short	0x010a
        /*07d6*/ 	.byte	0x3f
	.zero		1


	//   ....[117]....
        /*07d8*/ 	.word	0x00007dc0
        /*07dc*/ 	.word	0x00000007
        /*07e0*/ 	.word	0x00000000
        /*07e4*/ 	.short	0x010a
        /*07e6*/ 	.byte	0x3f
	.zero		1


	//   ....[118]....
        /*07e8*/ 	.word	0x00007e10
        /*07ec*/ 	.word	0x00000006
        /*07f0*/ 	.word	0x00000000
        /*07f4*/ 	.short	0x010a
        /*07f6*/ 	.byte	0x3f
	.zero		1


	//   ....[119]....
        /*07f8*/ 	.word	0x00007e60
        /*07fc*/ 	.word	0x00000007
        /*0800*/ 	.word	0x00000000
        /*0804*/ 	.short	0x010a
        /*0806*/ 	.byte	0x3f
	.zero		1


	//   ....[120]....
        /*0808*/ 	.word	0x00007eb0
        /*080c*/ 	.word	0x00000006
        /*0810*/ 	.word	0x00000000
        /*0814*/ 	.short	0x010a
        /*0816*/ 	.byte	0x3f
	.zero		1


	//   ....[121]....
        /*0818*/ 	.word	0x00007f00
        /*081c*/ 	.word	0x00000007
        /*0820*/ 	.word	0x00000000
        /*0824*/ 	.short	0x010a
        /*0826*/ 	.byte	0x3f
	.zero		1


	//   ....[122]....
        /*0828*/ 	.word	0x00007f50
        /*082c*/ 	.word	0x00000006
        /*0830*/ 	.word	0x00000000
        /*0834*/ 	.short	0x010a
        /*0836*/ 	.byte	0x3f
	.zero		1


	//   ....[123]....
        /*0838*/ 	.word	0x00007fa0
        /*083c*/ 	.word	0x00000007
        /*0840*/ 	.word	0x00000000
        /*0844*/ 	.short	0x010a
        /*0846*/ 	.byte	0x3f
	.zero		1


	//   ....[124]....
        /*0848*/ 	.word	0x00007ff0
        /*084c*/ 	.word	0x00000006
        /*0850*/ 	.word	0x00000000
        /*0854*/ 	.short	0x010a
        /*0856*/ 	.byte	0x3f
	.zero		1


	//   ....[125]....
        /*0858*/ 	.word	0x00008040
        /*085c*/ 	.word	0x00000007
        /*0860*/ 	.word	0x00000000
        /*0864*/ 	.short	0x010a
        /*0866*/ 	.byte	0x3f
	.zero		1


	//   ....[126]....
        /*0868*/ 	.word	0x00008090
        /*086c*/ 	.word	0x00000006
        /*0870*/ 	.word	0x00000000
        /*0874*/ 	.short	0x010a
        /*0876*/ 	.byte	0x3f
	.zero		1


	//   ....[127]....
        /*0878*/ 	.word	0x000080e0
        /*087c*/ 	.word	0x00000007
        /*0880*/ 	.word	0x00000000
        /*0884*/ 	.short	0x010a
        /*0886*/ 	.byte	0x3f
	.zero		1


	//   ....[128]....
        /*0888*/ 	.word	0x00008130
        /*088c*/ 	.word	0x00000006
        /*0890*/ 	.word	0x00000000
        /*0894*/ 	.short	0x010a
        /*0896*/ 	.byte	0x3f
	.zero		1


	//   ....[129]....
        /*0898*/ 	.word	0x00008180
        /*089c*/ 	.word	0x00000007
        /*08a0*/ 	.word	0x00000000
        /*08a4*/ 	.short	0x010a
        /*08a6*/ 	.byte	0x3f
	.zero		1


	//   ....[130]....
        /*08a8*/ 	.word	0x000081d0
        /*08ac*/ 	.word	0x00000006
        /*08b0*/ 	.word	0x00000000
        /*08b4*/ 	.short	0x010a
        /*08b6*/ 	.byte	0x3f
	.zero		1


	//   ....[131]....
        /*08b8*/ 	.word	0x00008220
        /*08bc*/ 	.word	0x00000007
        /*08c0*/ 	.word	0x00000000
        /*08c4*/ 	.short	0x010a
        /*08c6*/ 	.byte	0x3f
	.zero		1


	//----- nvinfo : EIATTR_NUM_MBARRIERS
	.align		4
.L_35:
        /*08c8*/ 	.byte	0x03, 0x38
        /*08ca*/ 	.short	0x003e


	//----- nvinfo : EIATTR_EXIT_INSTR_OFFSETS
	.align		4
        /*08cc*/ 	.byte	0x04, 0x1c
        /*08ce*/ 	.short	(.L_37 - .L_36)


	//   ....[0]....
.L_36:
        /*08d0*/ 	.word	0x00000d40


	//   ....[1]....
        /*08d4*/ 	.word	0x00001550


	//   ....[2]....
        /*08d8*/ 	.word	0x00005370


	//   ....[3]....
        /*08dc*/ 	.word	0x000058d0


	//   ....[4]....
        /*08e0*/ 	.word	0x00007750


	//----- nvinfo : EIATTR_MAX_THREADS
	.align		4
.L_37:
        /*08e4*/ 	.byte	0x04, 0x05
        /*08e6*/ 	.short	(.L_39 - .L_38)
.L_38:
        /*08e8*/ 	.word	0x00000180
        /*08ec*/ 	.word	0x00000001
        /*08f0*/ 	.word	0x00000001


	//----- nvinfo : EIATTR_CRS_STACK_SIZE
	.align		4
.L_39:
        /*08f4*/ 	.byte	0x04, 0x1e
        /*08f6*/ 	.short	(.L_41 - .L_40)
.L_40:
        /*08f8*/ 	.word	0x00000000


	//----- nvinfo : EIATTR_CBANK_PARAM_SIZE
	.align		4
.L_41:
        /*08fc*/ 	.byte	0x03, 0x19
        /*08fe*/ 	.short	0x0470


	//----- nvinfo : EIATTR_PARAM_CBANK
	.align		4
        /*0900*/ 	.byte	0x04, 0x0a
        /*0902*/ 	.short	(.L_43 - .L_42)
	.align		4
.L_42:
        /*0904*/ 	.word	index@(.nv.constant0._ZN7cutlass13device_kernelINS_4gemm6kernel13GemmUniversalIN4cute5tupleIJiiiiEEENS1_10collective13CollectiveMmaINS1_34MainloopSm90TmaGmmaWarpSpecializedILi30ENS5_IJNS4_1CILi2EEENSA_ILi1EEESC_EEENS1_35KernelTmaWarpSpecializedCooperativeEEENS5_IJNSA_ILi192EEENSA_ILi48EEENSA_ILi32EEEEEEaNS5_IJlSC_lEEEaSK_NS4_8TiledMMAINS4_8MMA_AtomIJNS4_4SM904GMMA26MMA_64x16x32_S32S8S8_SS_TNEEEENS4_6LayoutISD_NS5_IJSC_NSA_ILi0EEESS_EEEEENS5_IJNS4_10UnderscoreESV_SV_EEEEENS4_13SM90_TMA_LOADENS4_14ComposedLayoutINS4_7SwizzleILi1ELi4ELi3EEENS4_18smem_ptr_flag_bitsILi8EEENSR_INS5_IJNSA_ILi8EEESI_EEENS5_IJSI_SC_EEEEEEEvNS4_8identityENS4_23SM90_TMA_LOAD_MULTICASTES18_vS19_EENS_8epilogue10collective6detail29Sm90TmaWarpSpecializedAdapterINS1D_15DefaultEpilogueIaSK_SK_NS1C_6thread17LinearCombinationIaLi1EiiLNS1H_9ScaleType4KindE0ELNS_15FloatRoundStyleE2EaEENS1_15EpilogueDefaultEEEEEvvEEEEvNT_6ParamsE)
        /*0908*/ 	.short	0x0210
        /*090a*/ 	.short	0x0470


	//----- nvinfo : EIATTR_SW_WAR
	.align		4
.L_43:
        /*090c*/ 	.byte	0x04, 0x36
        /*090e*/ 	.short	(.L_45 - .L_44)
.L_44:
        /*0910*/ 	.word	0x00000008
.L_45:


//--------------------- .nv.callgraph             --------------------------
	.section	.nv.callgraph,"",@"SHT_CUDA_CALLGRAPH"
	.align	4
	.sectionentsize	8
	.align		4
        /*0000*/ 	.word	0x00000000
	.align		4
        /*0004*/ 	.word	0xffffffff
	.align		4
        /*0008*/ 	.word	index@(_ZN7cutlass13device_kernelINS_4gemm6kernel13GemmUniversalIN4cute5tupleIJiiiiEEENS1_10collective13CollectiveMmaINS1_34MainloopSm90TmaGmmaWarpSpecializedILi30ENS5_IJNS4_1CILi2EEENSA_ILi1EEESC_EEENS1_35KernelTmaWarpSpecializedCooperativeEEENS5_IJNSA_ILi192EEENSA_ILi48EEENSA_ILi32EEEEEEaNS5_IJlSC_lEEEaSK_NS4_8TiledMMAINS4_8MMA_AtomIJNS4_4SM904GMMA26MMA_64x16x32_S32S8S8_SS_TNEEEENS4_6LayoutISD_NS5_IJSC_NSA_ILi0EEESS_EEEEENS5_IJNS4_10UnderscoreESV_SV_EEEEENS4_13SM90_TMA_LOADENS4_14ComposedLayoutINS4_7SwizzleILi1ELi4ELi3EEENS4_18smem_ptr_flag_bitsILi8EEENSR_INS5_IJNSA_ILi8EEESI_EEENS5_IJSI_SC_EEEEEEEvNS4_8identityENS4_23SM90_TMA_LOAD_MULTICASTES18_vS19_EENS_8epilogue10collective6detail29Sm90TmaWarpSpecializedAdapterINS1D_15DefaultEpilogueIaSK_SK_NS1C_6thread17LinearCombinationIaLi1EiiLNS1H_9ScaleType4KindE0ELNS_15FloatRoundStyleE2EaEENS1_15EpilogueDefaultEEEEEvvEEEEvNT_6ParamsE)
	.align		4
        /*000c*/ 	.word	index@(__assertfail)
	.align		4
        /*0010*/ 	.word	0x00000000
	.align		4
        /*0014*/ 	.word	0xfffffffe
	.align		4
        /*0018*/ 	.word	0x00000000
	.align		4
        /*001c*/ 	.word	0xfffffffd
	.align		4
        /*0020*/ 	.word	0x00000000
	.align		4
        /*0024*/ 	.word	0xfffffffc


//--------------------- .nv.constant4             --------------------------
	.section	.nv.constant4,"a",@progbits
	.align	8
	.align		8
.nv.constant4:
        /*0000*/ 	.dword	__assertfail
	.align		8
        /*0008*/ 	.dword	__unnamed_1
	.align		8
        /*0010*/ 	.dword	_ZN39_INTERNAL_bd85bc17_4_k_cu_7d0edc35_29904cuda3std3__45__cpo5beginE
	.align		8
        /*0018*/ 	.dword	_ZN39_INTERNAL_bd85bc17_4_k_cu_7d0edc35_29904cuda3std3__45__cpo3endE
	.align		8
        /*0020*/ 	.dword	_ZN39_INTERNAL_bd85bc17_4_k_cu_7d0edc35_29904cuda3std3__45__cpo6cbeginE
	.align		8
        /*0028*/ 	.dword	_ZN39_INTERNAL_bd85bc17_4_k_cu_7d0edc35_29904cuda3std3__45__cpo4cendE
	.align		8
        /*0030*/ 	.dword	_ZN39_INTERNAL_bd85bc17_4_k_cu_7d0edc35_29904cuda3std3__441_GLOBAL__N__bd85bc17_4_k_cu_7d0edc35_29906ignoreE
	.align		8
        /*0038*/ 	.dword	_ZN39_INTERNAL_bd85bc17_4_k_cu_7d0edc35_29904cuda3std3__419piecewise_constructE
	.align		8
        /*0040*/ 	.dword	_ZN39_INTERNAL_bd85bc17_4_k_cu_7d0edc35_29904cuda3std3__48in_placeE
	.align		8
        /*0048*/ 	.dword	_ZN39_INTERNAL_bd85bc17_4_k_cu_7d0edc35_29904cuda3std6ranges3__45__cpo4swapE
	.align		8
        /*0050*/ 	.dword	_ZN39_INTERNAL_bd85bc17_4_k_cu_7d0edc35_29904cuda3std6ranges3__45__cpo9iter_moveE
	.align		8
        /*0058*/ 	.dword	_ZN39_INTERNAL_bd85bc17_4_k_cu_7d0edc35_29904cute7productE
	.align		8
        /*0060*/ 	.dword	_ZN39_INTERNAL_bd85bc17_4_k_cu_7d0edc35_29904cute1_E
	.align		8
        /*0068*/ 	.dword	$str$22
	.align		8
        /*0070*/ 	.dword	$str$23


//--------------------- .text._ZN7cutlass13device_kernelINS_4gemm6kernel13GemmUniversalIN4cute5tupleIJiiiiEEENS1_10collective13CollectiveMmaINS1_34MainloopSm90TmaGmmaWarpSpecializedILi30ENS5_IJNS4_1CILi2EEENSA_ILi1EEESC_EEENS1_35KernelTmaWarpSpecializedCooperativeEEENS5_IJNSA_ILi192EEENSA_ILi48EEENSA_ILi32EEEEEEaNS5_IJlSC_lEEEaSK_NS4_8TiledMMAINS4_8MMA_AtomIJNS4_4SM904GMMA26MMA_64x16x32_S32S8S8_SS_TNEEEENS4_6LayoutISD_NS5_IJSC_NSA_ILi0EEESS_EEEEENS5_IJNS4_10UnderscoreESV_SV_EEEEENS4_13SM90_TMA_LOADENS4_14ComposedLayoutINS4_7SwizzleILi1ELi4ELi3EEENS4_18smem_ptr_flag_bitsILi8EEENSR_INS5_IJNSA_ILi8EEESI_EEENS5_IJSI_SC_EEEEEEEvNS4_8identityENS4_23SM90_TMA_LOAD_MULTICASTES18_vS19_EENS_8epilogue10collective6detail29Sm90TmaWarpSpecializedAdapterINS1D_15DefaultEpilogueIaSK_SK_NS1C_6thread17LinearCombinationIaLi1EiiLNS1H_9ScaleType4KindE0ELNS_15FloatRoundStyleE2EaEENS1_15EpilogueDefaultEEEEEvvEEEEvNT_6ParamsE --------------------------
	.section	.text._ZN7cutlass13device_kernelINS_4gemm6kernel13GemmUniversalIN4cute5tupleIJiiiiEEENS1_10collective13CollectiveMmaINS1_34MainloopSm90TmaGmmaWarpSpecializedILi30ENS5_IJNS4_1CILi2EEENSA_ILi1EEESC_EEENS1_35KernelTmaWarpSpecializedCooperativeEEENS5_IJNSA_ILi192EEENSA_ILi48EEENSA_ILi32EEEEEEaNS5_IJlSC_lEEEaSK_NS4_8TiledMMAINS4_8MMA_AtomIJNS4_4SM904GMMA26MMA_64x16x32_S32S8S8_SS_TNEEEENS4_6LayoutISD_NS5_IJSC_NSA_ILi0EEESS_EEEEENS5_IJNS4_10UnderscoreESV_SV_EEEEENS4_13SM90_TMA_LOADENS4_14ComposedLayoutINS4_7SwizzleILi1ELi4ELi3EEENS4_18smem_ptr_flag_bitsILi8EEENSR_INS5_IJNSA_ILi8EEESI_EEENS5_IJSI_SC_EEEEEEEvNS4_8identityENS4_23SM90_TMA_LOAD_MULTICASTES18_vS19_EENS_8epilogue10collective6detail29Sm90TmaWarpSpecializedAdapterINS1D_15DefaultEpilogueIaSK_SK_NS1C_6thread17LinearCombinationIaLi1EiiLNS1H_9ScaleType4KindE0ELNS_15FloatRoundStyleE2EaEENS1_15EpilogueDefaultEEEEEvvEEEEvNT_6ParamsE,"ax",@progbits
	.align	128
.text._ZN7cutlass13device_kernelINS_4gemm6kernel13GemmUniversalIN4cute5tupleIJiiiiEEENS1_10collective13CollectiveMmaINS1_34MainloopSm90TmaGmmaWarpSpecializedILi30ENS5_IJNS4_1CILi2EEENSA_ILi1EEESC_EEENS1_35KernelTmaWarpSpecializedCooperativeEEENS5_IJNSA_ILi192EEENSA_ILi48EEENSA_ILi32EEEEEEaNS5_IJlSC_lEEEaSK_NS4_8TiledMMAINS4_8MMA_AtomIJNS4_4SM904GMMA26MMA_64x16x32_S32S8S8_SS_TNEEEENS4_6LayoutISD_NS5_IJSC_NSA_ILi0EEESS_EEEEENS5_IJNS4_10UnderscoreESV_SV_EEEEENS4_13SM90_TMA_LOADENS4_14ComposedLayoutINS4_7SwizzleILi1ELi4ELi3EEENS4_18smem_ptr_flag_bitsILi8EEENSR_INS5_IJNSA_ILi8EEESI_EEENS5_IJSI_SC_EEEEEEEvNS4_8identityENS4_23SM90_TMA_LOAD_MULTICASTES18_vS19_EENS_8epilogue10collective6detail29Sm90TmaWarpSpecializedAdapterINS1D_15DefaultEpilogueIaSK_SK_NS1C_6thread17LinearCombinationIaLi1EiiLNS1H_9ScaleType4KindE0ELNS_15FloatRoundStyleE2EaEENS1_15EpilogueDefaultEEEEEvvEEEEvNT_6ParamsE:
        .type           _ZN7cutlass13device_kernelINS_4gemm6kernel13GemmUniversalIN4cute5tupleIJiiiiEEENS1_10collective13CollectiveMmaINS1_34MainloopSm90TmaGmmaWarpSpecializedILi30ENS5_IJNS4_1CILi2EEENSA_ILi1EEESC_EEENS1_35KernelTmaWarpSpecializedCooperativeEEENS5_IJNSA_ILi192EEENSA_ILi48EEENSA_ILi32EEEEEEaNS5_IJlSC_lEEEaSK_NS4_8TiledMMAINS4_8MMA_AtomIJNS4_4SM904GMMA26MMA_64x16x32_S32S8S8_SS_TNEEEENS4_6LayoutISD_NS5_IJSC_NSA_ILi0EEESS_EEEEENS5_IJNS4_10UnderscoreESV_SV_EEEEENS4_13SM90_TMA_LOADENS4_14ComposedLayoutINS4_7SwizzleILi1ELi4ELi3EEENS4_18smem_ptr_flag_bitsILi8EEENSR_INS5_IJNSA_ILi8EEESI_EEENS5_IJSI_SC_EEEEEEEvNS4_8identityENS4_23SM90_TMA_LOAD_MULTICASTES18_vS19_EENS_8epilogue10collective6detail29Sm90TmaWarpSpecializedAdapterINS1D_15DefaultEpilogueIaSK_SK_NS1C_6thread17LinearCombinationIaLi1EiiLNS1H_9ScaleType4KindE0ELNS_15FloatRoundStyleE2EaEENS1_15EpilogueDefaultEEEEEvvEEEEvNT_6ParamsE,@function
        .size           _ZN7cutlass13device_kernelINS_4gemm6kernel13GemmUniversalIN4cute5tupleIJiiiiEEENS1_10collective13CollectiveMmaINS1_34MainloopSm90TmaGmmaWarpSpecializedILi30ENS5_IJNS4_1CILi2EEENSA_ILi1EEESC_EEENS1_35KernelTmaWarpSpecializedCooperativeEEENS5_IJNSA_ILi192EEENSA_ILi48EEENSA_ILi32EEEEEEaNS5_IJlSC_lEEEaSK_NS4_8TiledMMAINS4_8MMA_AtomIJNS4_4SM904GMMA26MMA_64x16x32_S32S8S8_SS_TNEEEENS4_6LayoutISD_NS5_IJSC_NSA_ILi0EEESS_EEEEENS5_IJNS4_10UnderscoreESV_SV_EEEEENS4_13SM90_TMA_LOADENS4_14ComposedLayoutINS4_7SwizzleILi1ELi4ELi3EEENS4_18smem_ptr_flag_bitsILi8EEENSR_INS5_IJNSA_ILi8EEESI_EEENS5_IJSI_SC_EEEEEEEvNS4_8identityENS4_23SM90_TMA_LOAD_MULTICASTES18_vS19_EENS_8epilogue10collective6detail29Sm90TmaWarpSpecializedAdapterINS1D_15DefaultEpilogueIaSK_SK_NS1C_6thread17LinearCombinationIaLi1EiiLNS1H_9ScaleType4KindE0ELNS_15FloatRoundStyleE2EaEENS1_15EpilogueDefaultEEEEEvvEEEEvNT_6ParamsE,(.L_x_224 - _ZN7cutlass13device_kernelINS_4gemm6kernel13GemmUniversalIN4cute5tupleIJiiiiEEENS1_10collective13CollectiveMmaINS1_34MainloopSm90TmaGmmaWarpSpecializedILi30ENS5_IJNS4_1CILi2EEENSA_ILi1EEESC_EEENS1_35KernelTmaWarpSpecializedCooperativeEEENS5_IJNSA_ILi192EEENSA_ILi48EEENSA_ILi32EEEEEEaNS5_IJlSC_lEEEaSK_NS4_8TiledMMAINS4_8MMA_AtomIJNS4_4SM904GMMA26MMA_64x16x32_S32S8S8_SS_TNEEEENS4_6LayoutISD_NS5_IJSC_NSA_ILi0EEESS_EEEEENS5_IJNS4_10UnderscoreESV_SV_EEEEENS4_13SM90_TMA_LOADENS4_14ComposedLayoutINS4_7SwizzleILi1ELi4ELi3EEENS4_18smem_ptr_flag_bitsILi8EEENSR_INS5_IJNSA_ILi8EEESI_EEENS5_IJSI_SC_EEEEEEEvNS4_8identityENS4_23SM90_TMA_LOAD_MULTICASTES18_vS19_EENS_8epilogue10collective6detail29Sm90TmaWarpSpecializedAdapterINS1D_15DefaultEpilogueIaSK_SK_NS1C_6thread17LinearCombinationIaLi1EiiLNS1H_9ScaleType4KindE0ELNS_15FloatRoundStyleE2EaEENS1_15EpilogueDefaultEEEEEvvEEEEvNT_6ParamsE)
        .other          _ZN7cutlass13device_kernelINS_4gemm6kernel13GemmUniversalIN4cute5tupleIJiiiiEEENS1_10collective13CollectiveMmaINS1_34MainloopSm90TmaGmmaWarpSpecializedILi30ENS5_IJNS4_1CILi2EEENSA_ILi1EEESC_EEENS1_35KernelTmaWarpSpecializedCooperativeEEENS5_IJNSA_ILi192EEENSA_ILi48EEENSA_ILi32EEEEEEaNS5_IJlSC_lEEEaSK_NS4_8TiledMMAINS4_8MMA_AtomIJNS4_4SM904GMMA26MMA_64x16x32_S32S8S8_SS_TNEEEENS4_6LayoutISD_NS5_IJSC_NSA_ILi0EEESS_EEEEENS5_IJNS4_10UnderscoreESV_SV_EEEEENS4_13SM90_TMA_LOADENS4_14ComposedLayoutINS4_7SwizzleILi1ELi4ELi3EEENS4_18smem_ptr_flag_bitsILi8EEENSR_INS5_IJNSA_ILi8EEESI_EEENS5_IJSI_SC_EEEEEEEvNS4_8identityENS4_23SM90_TMA_LOAD_MULTICASTES18_vS19_EENS_8epilogue10collective6detail29Sm90TmaWarpSpecializedAdapterINS1D_15DefaultEpilogueIaSK_SK_NS1C_6thread17LinearCombinationIaLi1EiiLNS1H_9ScaleType4KindE0ELNS_15FloatRoundStyleE2EaEENS1_15EpilogueDefaultEEEEEvvEEEEvNT_6ParamsE,@"STO_CUDA_ENTRY STV_DEFAULT"
_ZN7cutlass13device_kernelINS_4gemm6kernel13GemmUniversalIN4cute5tupleIJiiiiEEENS1_10collective13CollectiveMmaINS1_34MainloopSm90TmaGmmaWarpSpecializedILi30ENS5_IJNS4_1CILi2EEENSA_ILi1EEESC_EEENS1_35KernelTmaWarpSpecializedCooperativeEEENS5_IJNSA_ILi192EEENSA_ILi48EEENSA_ILi32EEEEEEaNS5_IJlSC_lEEEaSK_NS4_8TiledMMAINS4_8MMA_AtomIJNS4_4SM904GMMA26MMA_64x16x32_S32S8S8_SS_TNEEEENS4_6LayoutISD_NS5_IJSC_NSA_ILi0EEESS_EEEEENS5_IJNS4_10UnderscoreESV_SV_EEEEENS4_13SM90_TMA_LOADENS4_14ComposedLayoutINS4_7SwizzleILi1ELi4ELi3EEENS4_18smem_ptr_flag_bitsILi8EEENSR_INS5_IJNSA_ILi8EEESI_EEENS5_IJSI_SC_EEEEEEEvNS4_8identityENS4_23SM90_TMA_LOAD_MULTICASTES18_vS19_EENS_8epilogue10collective6detail29Sm90TmaWarpSpecializedAdapterINS1D_15DefaultEpilogueIaSK_SK_NS1C_6thread17LinearCombinationIaLi1EiiLNS1H_9ScaleType4KindE0ELNS_15FloatRoundStyleE2EaEENS1_15EpilogueDefaultEEEEEvvEEEEvNT_6ParamsE:
[----:B------:R-:W0:Y:S01]  /*0000*/  LDC R1, c[0x0][0x28] ;  /* 0x00000a00ff017b82 */ /* 0x000e220000000800 */
[----:B------:R-:W1:Y:S01]  /*0010*/  S2R R77, SR_TID.X ;  /* 0x00000000004d7919 */ /* 0x000e620000002100 */
[----:B------:R-:W-:Y:S01]  /*0020*/  ELECT P0, URZ, PT ;  /* 0x00000000003f782f */ /* 0x000fe20003800000 */
[----:B------:R-:W-:Y:S01]  /*0030*/  BSSY B0, `(.L_x_0) ;  /* 0x000000f000007945 */ /* 0x000fe20003800000 */
[--C-:B-1----:R-:W-:Y:S02]  /*0040*/  SHF.R.U32.HI R0, RZ, 0x5, R77.reuse ;  /* 0x00000005ff007819 */ /* 0x102fe4000001164d */
[----:B------:R-:W-:-:S03]  /*0050*/  SHF.R.U32.HI R7, RZ, 0x7, R77 ;  /* 0x00000007ff077819 */ /* 0x000fc6000001164d */
[----:B------:R-:W1:Y:S04]  /*0060*/  SHFL.IDX PT, R3, R0, RZ, 0x1f ;  /* 0x00001fff00037589 */ /* 0x000e6800000e0000 */
[----:B------:R2:W3:Y:S01]  /*0070*/  SHFL.IDX PT, R2, R7, RZ, 0x1f ;  /* 0x00001fff07027589 */ /* 0x0004e200000e0000 */
[----:B-1----:R-:W-:-:S13]  /*0080*/  ISETP.NE.OR P0, PT, R3, RZ, !P0 ;  /* 0x000000ff0300720c */ /* 0x002fda0004705670 */
[----:B0-23--:R-:W-:Y:S05]  /*0090*/  @P0 BRA `(.L_x_1) ;  /* 0x0000000000200947 */ /* 0x00dfea0003800000 */
[----:B------:R-:W-:Y:S02]  /*00a0*/  ULDC.64 UR4, c[0x0][0x198] ;  /* 0x0000660000047ab9 */ /* 0x000fe40000000a00 */
[----:B------:R-:W-:Y:S02]  /*00b0*/  UIADD3 UR6, UP0, UR4, 0xf0, URZ ;  /* 0x000000f004067890 */ /* 0x000fe4000ff1e03f */
[----:B------:R-:W-:Y:S02]  /*00c0*/  UIADD3 UR4, UP1, UR4, 0x1f0, URZ ;  /* 0x000001f004047890 */ /* 0x000fe4000ff3e03f */
[----:B------:R-:W-:Y:S02]  /*00d0*/  UIADD3.X UR7, URZ, UR5, URZ, UP0, !UPT ;  /* 0x000000053f077290 */ /* 0x000fe400087fe43f */
[----:B------:R-:W-:-:S07]  /*00e0*/  UIADD3.X UR5, URZ, UR5, URZ, UP1, !UPT ;  /* 0x000000053f057290 */ /* 0x000fce0008ffe43f */
[----:B------:R0:W-:Y:S02]  /*00f0*/  UTMACCTL.PF [UR6] ;  /* 0x00000000060079b9 */ /* 0x0001e40008040000 */
[----:B------:R0:W-:Y:S02]  /*0100*/  UTMACCTL.PF [UR4] ;  /* 0x00000000040079b9 */ /* 0x0001e40008040000 */
[----:B0-----:R-:W-:Y:S01]  /*0110*/  NOP ;  /* 0x0000000000007918 */ /* 0x001fe20000000000 */
.L_x_1:
[----:B------:R-:W-:Y:S05]  /*0120*/  BSYNC B0 ;  /* 0x0000000000007941 */ /* 0x000fea0003800000 */
.L_x_0:
[----:B------:R-:W0:Y:S02]  /*0130*/  SHFL.IDX PT, R5, R0, RZ, 0x1f ;  /* 0x00001fff00057589 */ /* 0x000e2400000e0000 */
[----:B0-----:R-:W-:-:S13]  /*0140*/  ISETP.NE.AND P0, PT, R5, RZ, PT ;  /* 0x000000ff0500720c */ /* 0x001fda0003f05270 */
[----:B------:R-:W-:Y:S05]  /*0150*/  @P0 BRA `(.L_x_2) ;  /* 0x0000000400340947 */ /* 0x000fea0003800000 */
[----:B------:R-:W-:Y:S01]  /*0160*/  ELECT P0, URZ, PT ;  /* 0x00000000003f782f */ /* 0x000fe20003800000 */
[----:B------:R-:W-:-:S12]  /*0170*/  BSSY B0, `(.L_x_2) ;  /* 0x000004b000007945 */ /* 0x000fd80003800000 */
[----:B------:R-:W-:Y:S05]  /*0180*/  @!P0 BRA `(.L_x_3) ;  /* 0x0000000400248947 */ /* 0x000fea0003800000 */
[----:B------:R-:W0:Y:S01]  /*0190*/  S2UR UR8, SR_CgaCtaId ;  /* 0x00000000000879c3 */ /* 0x000e220000008800 */
[----:B------:R-:W-:Y:S01]  /*01a0*/  UMOV UR4, 0x400 ;  /* 0x0000040000047882 */ /* 0x000fe20000000000 */
[----:B------:R-:W-:Y:S01]  /*01b0*/  UMOV UR5, 0x1 ;  /* 0x0000000100057882 */ /* 0x000fe20000000000 */
[----:B------:R-:W-:Y:S02]  /*01c0*/  UMOV UR6, 0x4 ;  /* 0x0000000400067882 */ /* 0x000fe40000000000 */
[----:B------:R-:W-:-:S04]  /*01d0*/  UIADD3 UR6, -UR6, 0x100000, URZ ;  /* 0x0010000006067890 */ /* 0x000fc8000fffe13f */
[----:B------:R-:W-:Y:S02]  /*01e0*/  USHF.L.U32 UR7, UR6, 0xb, URZ ;  /* 0x0000000b06077899 */ /* 0x000fe4000800063f */
[----:B------:R-:W-:Y:S02]  /*01f0*/  USHF.L.U32 UR6, UR6, 0x1, URZ ;  /* 0x0000000106067899 */ /* 0x000fe4000800063f */
[----:B0-----:R-:W-:Y:S02]  /*0200*/  ULEA UR8, UR8, UR4, 0x18 ;  /* 0x0000000408087291 */ /* 0x001fe4000f8ec03f */
[----:B------:R-:W-:-:S04]  /*0210*/  UIADD3 UR4, -UR5, 0x100000, URZ ;  /* 0x0010000005047890 */ /* 0x000fc8000fffe13f */
[----:B------:R-:W-:Y:S02]  /*0220*/  USHF.L.U32 UR5, UR4, 0xb, URZ ;  /* 0x0000000b04057899 */ /* 0x000fe4000800063f */
[----:B------:R-:W-:Y:S01]  /*0230*/  USHF.L.U32 UR4, UR4, 0x1, URZ ;  /* 0x0000000104047899 */ /* 0x000fe2000800063f */
[----:B------:R-:W0:Y:S11]  /*0240*/  FENCE.VIEW.ASYNC.S ;  /* 0x00000000000073c6 */ /* 0x000e360000000000 */
[----:B0-----:R0:W1:Y:S01]  /*0250*/  SYNCS.EXCH.64 URZ, [UR8], UR4 ;  /* 0x00000004083f75b2 */ /* 0x0010620008000100 */
[----:B------:R0:W2:Y:S01]  /*0260*/  SYNCS.EXCH.64 URZ, [UR8+0xf0], UR6 ;  /* 0x0000f006083f75b2 */ /* 0x0000a20008000100 */
[----:B------:R0:W3:Y:S01]  /*0270*/  SYNCS.EXCH.64 URZ, [UR8+0x8], UR4 ;  /* 0x00000804083f75b2 */ /* 0x0000e20008000100 */
[----:B------:R0:W4:Y:S01]  /*0280*/  SYNCS.EXCH.64 URZ, [UR8+0xf8], UR6 ;  /* 0x0000f806083f75b2 */ /* 0x0001220008000100 */
[----:B------:R0:W0:Y:S01]  /*0290*/  SYNCS.EXCH.64 URZ, [UR8+0x10], UR4 ;  /* 0x00001004083f75b2 */ /* 0x0000220008000100 */
        /* <DEDUP_REMOVED lines=55> */
[----:B-1234-:R-:W-:Y:S01]  /*0610*/  NOP ;  /* 0x0000000000007918 */ /* 0x01efe20000000000 */
.L_x_3:
[----:B0-----:R-:W-:Y:S05]  /*0620*/  BSYNC B0 ;  /* 0x0000000000007941 */ /* 0x001fea0003800000 */
.L_x_2:
[----:B------:R-:W-:Y:S01]  /*0630*/  SHF.R.S32.HI R4, RZ, 0x1f, R77 ;  /* 0x0000001fff047819 */ /* 0x000fe2000001144d */
[----:B------:R-:W0:Y:S01]  /*0640*/  SHFL.IDX PT, R0, R0, RZ, 0x1f ;  /* 0x00001fff00007589 */ /* 0x000e2200000e0000 */
[----:B------:R-:W1:Y:S01]  /*0650*/  S2UR UR8, SR_CTAID.X ;  /* 0x00000000000879c3 */ /* 0x000e620000002500 */
[----:B------:R-:W-:Y:S02]  /*0660*/  ELECT P0, URZ, PT ;  /* 0x00000000003f782f */ /* 0x000fe40003800000 */
[----:B------:R-:W-:Y:S01]  /*0670*/  LEA.HI R4, R4, R77, RZ, 0x7 ;  /* 0x0000004d04047211 */ /* 0x000fe200078f38ff */
[----:B------:R-:W-:Y:S01]  /*0680*/  ULDC UR4, c[0x0][0x150] ;  /* 0x0000540000047ab9 */ /* 0x000fe20000000800 */
[----:B------:R-:W-:Y:S01]  /*0690*/  SHF.R.S32.HI R6, RZ, 0x1f, R5 ;  /* 0x0000001fff067819 */ /* 0x000fe20000011405 */
[----:B------:R-:W-:Y:S01]  /*06a0*/  NOP ;  /* 0x0000000000007918 */ /* 0x000fe20000000000 */
[----:B------:R-:W-:Y:S01]  /*06b0*/  LOP3.LUT R4, R4, 0xffffff80, RZ, 0xc0, !PT ;  /* 0xffffff8004047812 */ /* 0x000fe200078ec0ff */
[----:B------:R-:W-:Y:S01]  /*06c0*/  NOP ;  /* 0x0000000000007918 */ /* 0x000fe20000000000 */
[----:B------:R-:W-:Y:S01]  /*06d0*/  LEA.HI R6, R6, R5, RZ, 0x2 ;  /* 0x0000000506067211 */ /* 0x000fe200078f10ff */
[----:B------:R-:W2:Y:S01]  /*06e0*/  LDC R11, c[0x0][0x144] ;  /* 0x00005100ff0b7b82 */ /* 0x000ea20000000800 */
[----:B------:R-:W-:Y:S01]  /*06f0*/  IMAD.MOV.U32 R22, RZ, RZ, 0x1 ;  /* 0x00000001ff167424 */ /* 0x000fe200078e00ff */
[----:B------:R-:W-:Y:S01]  /*0700*/  ISETP.NE.AND P3, PT, R2, RZ, PT ;  /* 0x000000ff0200720c */ /* 0x000fe20003f65270 */
[----:B------:R-:W-:Y:S01]  /*0710*/  IMAD.IADD R8, R77, 0x1, -R4 ;  /* 0x000000014d087824 */ /* 0x000fe200078e0a04 */
[----:B------:R-:W-:Y:S01]  /*0720*/  LOP3.LUT R6, R6, 0x3ffffffc, RZ, 0xc0, !PT ;  /* 0x3ffffffc06067812 */ /* 0x000fe200078ec0ff */
[----:B------:R-:W3:Y:S03]  /*0730*/  S2R R4, SR_CTAID.Y ;  /* 0x0000000000047919 */ /* 0x000ee60000002600 */
[----:B------:R-:W-:Y:S01]  /*0740*/  SHF.R.S32.HI R9, RZ, 0x1f, R8 ;  /* 0x0000001fff097819 */ /* 0x000fe20000011408 */
[----:B------:R-:W-:Y:S01]  /*0750*/  IMAD.IADD R6, R5, 0x1, -R6 ;  /* 0x0000000105067824 */ /* 0x000fe200078e0a06 */
[----:B------:R-:W4:Y:S02]  /*0760*/  LDC R13, c[0x0][0x140] ;  /* 0x00005000ff0d7b82 */ /* 0x000f240000000800 */
[----:B------:R-:W-:-:S02]  /*0770*/  LEA.HI R9, R9, R8, RZ, 0x3 ;  /* 0x0000000809097211 */ /* 0x000fc400078f18ff */
[----:B0-----:R-:W-:Y:S02]  /*0780*/  ISETP.NE.OR P0, PT, R0, RZ, !P0 ;  /* 0x000000ff0000720c */ /* 0x001fe40004705670 */
[--C-:B------:R-:W-:Y:S02]  /*0790*/  SHF.R.S32.HI R0, RZ, 0x3, R9.reuse ;  /* 0x00000003ff007819 */ /* 0x100fe40000011409 */
[----:B-1----:R-:W-:Y:S02]  /*07a0*/  I2FP.F32.U32 R10, UR8 ;  /* 0x00000008000a7c45 */ /* 0x002fe40008201000 */
[----:B------:R-:W-:-:S03]  /*07b0*/  SHF.R.S32.HI R9, RZ, 0x1f, R9 ;  /* 0x0000001fff097819 */ /* 0x000fc60000011409 */
[----:B------:R-:W-:Y:S01]  /*07c0*/  FMUL R10, R10, UR4 ;  /* 0x000000040a0a7c20 */ /* 0x000fe20008400000 */
[----:B------:R-:W-:Y:S01]  /*07d0*/  LEA.HI R9, R9, R0, RZ, 0x2 ;  /* 0x0000000009097211 */ /* 0x000fe200078f10ff */
[----:B------:R-:W-:Y:S02]  /*07e0*/  ULDC UR4, c[0x0][0x154] ;  /* 0x0000550000047ab9 */ /* 0x000fe40000000800 */
[----:B------:R-:W-:Y:S01]  /*07f0*/  VOTEU.ALL UP0, P0 ;  /* 0x00000000003f7886 */ /* 0x000fe20000000000 */
[----:B------:R-:W-:Y:S01]  /*0800*/  LOP3.LUT R9, R9, 0xfffffffc, RZ, 0xc0, !PT ;  /* 0xfffffffc09097812 */ /* 0x000fe200078ec0ff */
[----:B------:R-:W0:Y:S01]  /*0810*/  F2I.U32.TRUNC.NTZ R10, R10 ;  /* 0x0000000a000a7305 */ /* 0x000e22000020f000 */
[----:B------:R-:W-:Y:S02]  /*0820*/  VOTEU.ALL UP1, P0 ;  /* 0x00000000003f7886 */ /* 0x000fe40000020000 */
[----:B------:R-:W1:Y:S01]  /*0830*/  @!UP0 S2UR UR7, SR_CgaCtaId ;  /* 0x00000000000789c3 */ /* 0x000e620000008800 */
[----:B------:R-:W-:Y:S01]  /*0840*/  IMAD.IADD R9, R0, 0x1, -R9 ;  /* 0x0000000100097824 */ /* 0x000fe200078e0a09 */
[----:B------:R-:W-:Y:S01]  /*0850*/  SHF.R.S32.HI R0, RZ, 0x1f, R3 ;  /* 0x0000001fff007819 */ /* 0x000fe20000011403 */
[----:B------:R-:W-:Y:S01]  /*0860*/  @!UP0 UMOV UR6, 0x400 ;  /* 0x0000040000068882 */ /* 0x000fe20000000000 */
[----:B----4-:R-:W-:Y:S01]  /*0870*/  ISETP.EQ.U32.AND P2, PT, R13, 0x1, PT ;  /* 0x000000010d00780c */ /* 0x010fe20003f42070 */
[----:B------:R-:W-:Y:S01]  /*0880*/  IMAD R19, R6, 0x4, R9 ;  /* 0x0000000406137824 */ /* 0x000fe200078e0209 */
[----:B---3--:R-:W-:-:S02]  /*0890*/  I2FP.F32.U32 R12, R4 ;  /* 0x00000004000c7245 */ /* 0x008fc40000201000 */
[----:B------:R-:W3:Y:S01]  /*08a0*/  LDC R9, c[0x0][0x148] ;  /* 0x00005200ff097b82 */ /* 0x000ee20000000800 */
[----:B------:R-:W-:Y:S02]  /*08b0*/  LEA.HI R0, R0, R3, RZ, 0x2 ;  /* 0x0000000300007211 */ /* 0x000fe400078f10ff */
[----:B------:R-:W-:Y:S01]  /*08c0*/  LEA.HI R6, R19, R19, RZ, 0x1 ;  /* 0x0000001313067211 */ /* 0x000fe200078f08ff */
[----:B0-----:R-:W-:Y:S02]  /*08d0*/  IMAD.MOV R14, RZ, RZ, -R10 ;  /* 0x000000ffff0e7224 */ /* 0x001fe400078e0a0a */
[----:B------:R-:W-:Y:S01]  /*08e0*/  FMUL R12, R12, UR4 ;  /* 0x000000040c0c7c20 */ /* 0x000fe20008400000 */
[----:B------:R-:W-:Y:S01]  /*08f0*/  LOP3.LUT R0, R0, 0xfffffffc, RZ, 0xc0, !PT ;  /* 0xfffffffc00007812 */ /* 0x000fe200078ec0ff */
[----:B------:R-:W-:Y:S01]  /*0900*/  UMOV UR4, 0x20 ;  /* 0x0000002000047882 */ /* 0x000fe20000000000 */
[----:B------:R-:W-:Y:S01]  /*0910*/  LOP3.LUT R10, R6, 0xfffffffe, RZ, 0xc0, !PT ;  /* 0xfffffffe060a7812 */ /* 0x000fe200078ec0ff */
[----:B--2---:R-:W-:Y:S01]  /*0920*/  IMAD R6, R11, R14, UR8 ;  /* 0x000000080b067e24 */ /* 0x004fe2000f8e020e */
[----:B------:R-:W-:-:S04]  /*0930*/  @!UP0 UIADD3 UR4, -UR4, 0x100000, URZ ;  /* 0x0010000004048890 */ /* 0x000fc8000fffe13f */
[----:B------:R-:W-:Y:S02]  /*0940*/  @!UP0 USHF.L.U32 UR5, UR4, 0xb, URZ ;  /* 0x0000000b04058899 */ /* 0x000fe4000800063f */
[----:B------:R-:W-:Y:S01]  /*0950*/  @!UP0 USHF.L.U32 UR4, UR4, 0x1, URZ ;  /* 0x0000000104048899 */ /* 0x000fe2000800063f */
[----:B------:R-:W0:Y:S01]  /*0960*/  F2I.U32.TRUNC.NTZ R12, R12 ;  /* 0x0000000c000c7305 */ /* 0x000e22000020f000 */
[----:B------:R-:W-:Y:S02]  /*0970*/  IMAD.IADD R3, R3, 0x1, -R0 ;  /* 0x0000000103037824 */ /* 0x000fe400078e0a00 */
[C---:B------:R-:W-:Y:S02]  /*0980*/  IMAD.IADD R11, R19.reuse, 0x1, -R10 ;  /* 0x00000001130b7824 */ /* 0x040fe400078e0a0a */
[----:B------:R-:W-:Y:S01]  /*0990*/  IMAD.SHL.U32 R10, R19, 0x4, RZ ;  /* 0x00000004130a7824 */ /* 0x000fe200078e00ff */
[----:B-1----:R-:W-:Y:S01]  /*09a0*/  @!UP0 ULEA UR6, UR7, UR6, 0x18 ;  /* 0x0000000607068291 */ /* 0x002fe2000f8ec03f */
[----:B------:R-:W-:Y:S01]  /*09b0*/  ISETP.NE.AND P1, PT, R3, 0x3, PT ;  /* 0x000000030300780c */ /* 0x000fe20003f25270 */
[----:B------:R-:W-:Y:S01]  /*09c0*/  VOTEU.ALL UP0, P0 ;  /* 0x00000000003f7886 */ /* 0x000fe20000000000 */
[----:B------:R-:W-:-:S02]  /*09d0*/  ISETP.NE.AND P4, PT, R11, R6, PT ;  /* 0x000000060b00720c */ /* 0x000fc40003f85270 */
[----:B------:R-:W-:Y:S02]  /*09e0*/  LOP3.LUT R19, R19, 0xc, R10, 0x78, !PT ;  /* 0x0000000c13137812 */ /* 0x000fe400078e780a */
[----:B------:R-:W-:Y:S01]  /*09f0*/  LOP3.LUT P0, RZ, R8, 0x7, RZ, 0xc0, !PT ;  /* 0x0000000708ff7812 */ /* 0x000fe2000780c0ff */
[C---:B------:R-:W-:Y:S01]  /*0a00*/  VIADD R8, R2.reuse, 0xffffffff ;  /* 0xffffffff02087836 */ /* 0x040fe20000000000 */
[----:B------:R-:W-:Y:S01]  /*0a10*/  ISETP.EQ.OR P1, PT, R3, RZ, !P1 ;  /* 0x000000ff0300720c */ /* 0x000fe20004f22670 */
[----:B0-----:R-:W-:Y:S01]  /*0a20*/  IMAD.MOV R23, RZ, RZ, -R12 ;  /* 0x000000ffff177224 */ /* 0x001fe200078e0a0c */
[----:B------:R-:W-:Y:S01]  /*0a30*/  ISETP.LT.U32.AND P0, PT, R19, 0x2, !P0 ;  /* 0x000000021300780c */ /* 0x000fe20004701070 */
[----:B------:R-:W0:Y:S02]  /*0a40*/  FENCE.VIEW.ASYNC.S ;  /* 0x00000000000073c6 */ /* 0x000e240000000000 */
[----:B0-----:R0:W1:Y:S01]  /*0a50*/  @!UP0 SYNCS.EXCH.64 URZ, [UR6+0x1f0], UR4 ;  /* 0x0001f004063f85b2 */ /* 0x0010620008000100 */
[----:B------:R-:W-:Y:S01]  /*0a60*/  ISETP.EQ.AND P1, PT, R2, RZ, P1 ;  /* 0x000000ff0200720c */ /* 0x000fe20000f22270 */
[----:B---3--:R-:W-:Y:S01]  /*0a70*/  IMAD R11, R9, R23, R4 ;  /* 0x00000017090b7224 */ /* 0x008fe200078e0204 */
[----:B------:R-:W-:-:S02]  /*0a80*/  ISETP.GE.U32.AND P6, PT, R8, 0x2, PT ;  /* 0x000000020800780c */ /* 0x000fc40003fc6070 */
[----:B------:R-:W-:Y:S02]  /*0a90*/  @P4 LEA.HI R0, R19, R19, RZ, 0x1 ;  /* 0x0000001313004211 */ /* 0x000fe400078f08ff */
[----:B------:R-:W-:Y:S02]  /*0aa0*/  SEL R18, RZ, 0x1, !P1 ;  /* 0x00000001ff127807 */ /* 0x000fe40004800000 */
[----:B------:R-:W-:Y:S02]  /*0ab0*/  @P4 SHF.R.S32.HI R0, RZ, 0x1, R0 ;  /* 0x00000001ff004819 */ /* 0x000fe40000011400 */
[----:B------:R-:W-:Y:S02]  /*0ac0*/  SEL R18, R18, 0x2, P6 ;  /* 0x0000000212127807 */ /* 0x000fe40003000000 */
[----:B------:R-:W-:Y:S02]  /*0ad0*/  @P4 ISETP.NE.AND P5, PT, R0, R11, PT ;  /* 0x0000000b0000420c */ /* 0x000fe40003fa5270 */
[----:B------:R-:W-:Y:S01]  /*0ae0*/  SEL R11, RZ, 0x1, !P0 ;  /* 0x00000001ff0b7807 */ /* 0x000fe20004000000 */
[----:B------:R0:W2:Y:S01]  /*0af0*/  @!UP1 SYNCS.EXCH.64 URZ, [UR6+0x1f8], UR4 ;  /* 0x0001f804063f95b2 */ /* 0x0000a20008000100 */
[----:B------:R-:W-:Y:S01]  /*0b00*/  @P4 SEL R22, RZ, 0x1, P5 ;  /* 0x00000001ff164807 */ /* 0x000fe20002800000 */
[----:B------:R-:W-:Y:S01]  /*0b10*/  NOP ;  /* 0x0000000000007918 */ /* 0x000fe20000000000 */
[----:B------:R-:W-:-:S02]  /*0b20*/  LOP3.LUT R0, R77, 0x7f, RZ, 0xc0, !PT ;  /* 0x0000007f4d007812 */ /* 0x000fc400078ec0ff */
[----:B------:R-:W-:Y:S01]  /*0b30*/  LOP3.LUT R22, R22, R11, RZ, 0xc0, !PT ;  /* 0x0000000b16167212 */ /* 0x000fe200078ec0ff */
[----:B01----:R-:W-:Y:S06]  /*0b40*/  @!P2 BRA `(.L_x_4) ;  /* 0x000000000008a947 */ /* 0x003fec0003800000 */
[----:B--2---:R-:W-:Y:S01]  /*0b50*/  UCGABAR_ARV ;  /* 0x00000000000079c7 */ /* 0x004fe20008000000 */
[----:B------:R-:W-:Y:S05]  /*0b60*/  BRA `(.L_x_5) ;  /* 0x0000000000047947 */ /* 0x000fea0003800000 */
.L_x_4:
[----:B--2---:R-:W-:Y:S01]  /*0b70*/  NOP ;  /* 0x0000000000007918 */ /* 0x004fe20000000000 */
.L_x_5:
[----:B------:R-:W0:Y:S01]  /*0b80*/  LDC R2, c[0x0][0x65c] ;  /* 0x00019700ff027b82 */ /* 0x000e220000000800 */
[----:B------:R-:W-:Y:S02]  /*0b90*/  IMAD.U32 R10, RZ, RZ, UR8 ;  /* 0x00000008ff0a7e24 */ /* 0x000fe4000f8e00ff */
[----:B------:R-:W-:Y:S01]  /*0ba0*/  IMAD.MOV.U32 R11, RZ, RZ, RZ ;  /* 0x000000ffff0b7224 */ /* 0x000fe200078e00ff */
[----:B0-----:R-:W-:-:S04]  /*0bb0*/  ISETP.NE.AND P1, PT, R2, 0x1, PT ;  /* 0x000000010200780c */ /* 0x001fc80003f25270 */
[----:B------:R-:W-:-:S09]  /*0bc0*/  P2R R5, PR, RZ, 0x2 ;  /* 0x00000002ff057803 */ /* 0x000fd20000000000 */
[----:B------:R-:W0:Y:S01]  /*0bd0*/  @P1 LDC R17, c[0x0][0x10] ;  /* 0x00000400ff111b82 */ /* 0x000e220000000800 */
[----:B------:R-:W-:Y:S02]  /*0be0*/  @P1 IMAD.MOV.U32 R5, RZ, RZ, RZ ;  /* 0x000000ffff051224 */ /* 0x000fe400078e00ff */
[----:B------:R-:W-:-:S05]  /*0bf0*/  @P1 IMAD.MOV.U32 R15, RZ, RZ, RZ ;  /* 0x000000ffff0f1224 */ /* 0x000fca00078e00ff */
[----:B------:R-:W1:Y:S01]  /*0c00*/  @!P1 LDC R13, c[0x0][0xc] ;  /* 0x00000300ff0d9b82 */ /* 0x000e620000000800 */
[----:B------:R-:W-:Y:S01]  /*0c10*/  ULDC UR4, c[0x0][0xc] ;  /* 0x0000030000047ab9 */ /* 0x000fe20000000800 */
[----:B------:R-:W-:Y:S01]  /*0c20*/  ULDC UR5, c[0x0][0x10] ;  /* 0x0000040000057ab9 */ /* 0x000fe20000000800 */
[----:B------:R-:W-:Y:S01]  /*0c30*/  ULDC UR6, c[0x0][0x14] ;  /* 0x0000050000067ab9 */ /* 0x000fe20000000800 */
[----:B------:R-:W-:-:S04]  /*0c40*/  UIMAD.WIDE.U32 UR4, UR4, UR5, URZ ;  /* 0x00000005040472a5 */ /* 0x000fc8000f8e003f */
[----:B------:R-:W-:Y:S02]  /*0c50*/  UIMAD.WIDE.U32 UR36, UR4, UR6, URZ ;  /* 0x00000006042472a5 */ /* 0x000fe4000f8e003f */
[----:B------:R-:W-:-:S04]  /*0c60*/  UIMAD UR42, UR5, UR6, URZ ;  /* 0x00000006052a72a4 */ /* 0x000fc8000f8e023f */
[----:B------:R-:W-:Y:S01]  /*0c70*/  UIADD3 UR42, UR37, UR42, URZ ;  /* 0x0000002a252a7290 */ /* 0x000fe2000fffe03f */
[----:B0-----:R-:W-:-:S04]  /*0c80*/  @P1 IMAD.WIDE.U32 R16, R17, UR8, R4 ;  /* 0x0000000811101c25 */ /* 0x001fc8000f8e0004 */
[----:B------:R-:W-:Y:S02]  /*0c90*/  @P1 IMAD.IADD R17, R17, 0x1, R15 ;  /* 0x0000000111111824 */ /* 0x000fe400078e020f */
[----:B-1----:R-:W-:-:S04]  /*0ca0*/  @!P1 IMAD.WIDE.U32 R10, R4, R13, R10 ;  /* 0x0000000d040a9225 */ /* 0x002fc800078e000a */
[----:B------:R-:W-:Y:S02]  /*0cb0*/  @!P1 IMAD.MOV.U32 R16, RZ, RZ, R10 ;  /* 0x000000ffff109224 */ /* 0x000fe400078e000a */
[----:B------:R-:W-:Y:S01]  /*0cc0*/  @!P1 IMAD.MOV.U32 R17, RZ, RZ, R11 ;  /* 0x000000ffff119224 */ /* 0x000fe200078e000b */
[----:B------:R-:W-:Y:S06]  /*0cd0*/  @!P2 BRA `(.L_x_6) ;  /* 0x00000000000ca947 */ /* 0x000fec0003800000 */
[----:B------:R-:W-:Y:S01]  /*0ce0*/  UCGABAR_WAIT ;  /* 0x0000000000007dc7 */ /* 0x000fe20008000000 */
[----:B------:R-:W-:Y:S01]  /*0cf0*/  CCTL.IVALL ;  /* 0x00000000ff00798f */ /* 0x000fe20002000000 */
[----:B------:R-:W-:Y:S05]  /*0d00*/  BRA `(.L_x_7) ;  /* 0x0000000000047947 */ /* 0x000fea0003800000 */
.L_x_6:
[----:B------:R-:W-:Y:S06]  /*0d10*/  BAR.SYNC.DEFER_BLOCKING 0x0 ;  /* 0x0000000000007b1d */ /* 0x000fec0000010000 */
.L_x_7:
[----:B------:R-:W-:Y:S05]  /*0d20*/  @!P3 BRA `(.L_x_8) ;  /* 0x000000440094b947 */ /* 0x000fea0003800000 */
[----:B------:R-:W-:-:S13]  /*0d30*/  ISETP.GT.U32.AND P0, PT, R8, 0x1, PT ;  /* 0x000000010800780c */ /* 0x000fda0003f04070 */
[----:B------:R-:W-:Y:S05]  /*0d40*/  @P0 EXIT ;  /* 0x000000000000094d */ /* 0x000fea0003800000 */
[----:B------:R-:W-:Y:S01]  /*0d50*/  ULDC.64 UR4, c[0x0][0x650] ;  /* 0x0001940000047ab9 */ /* 0x000fe20000000a00 */
[----:B------:R-:W-:Y:S01]  /*0d60*/  PRMT R3, RZ, 0x7610, R3 ;  /* 0x00007610ff037816 */ /* 0x000fe20000000003 */
[----:B------:R-:W-:Y:S01]  /*0d70*/  IMAD.MOV.U32 R83, RZ, RZ, -0x1 ;  /* 0xffffffffff537424 */ /* 0x000fe200078e00ff */
[----:B------:R-:W-:Y:S01]  /*0d80*/  ISETP.GE.U32.AND P0, PT, R16, UR4, PT ;  /* 0x0000000410007c0c */ /* 0x000fe2000bf06070 */
[----:B------:R-:W-:Y:S02]  /*0d90*/  IMAD.MOV.U32 R84, RZ, RZ, -0x1 ;  /* 0xffffffffff547424 */ /* 0x000fe400078e00ff */
[----:B------:R-:W-:Y:S01]  /*0da0*/  IMAD.MOV.U32 R82, RZ, RZ, -0x1 ;  /* 0xffffffffff527424 */ /* 0x000fe200078e00ff */
[----:B------:R-:W-:-:S13]  /*0db0*/  ISETP.GE.U32.AND.EX P0, PT, R17, UR5, PT, P0 ;  /* 0x0000000511007c0c */ /* 0x000fda000bf06100 */
[----:B------:R-:W-:Y:S05]  /*0dc0*/  @P0 BRA `(.L_x_9) ;  /* 0x0000000400280947 */ /* 0x000fea0003800000 */
[----:B------:R-:W0:Y:S01]  /*0dd0*/  LDC.64 R24, c[0x0][0x628] ;  /* 0x00018a00ff187b82 */ /* 0x000e220000000a00 */
[----:B------:R-:W-:Y:S02]  /*0de0*/  IMAD.MOV.U32 R10, RZ, RZ, R16 ;  /* 0x000000ffff0a7224 */ /* 0x000fe400078e0010 */
[----:B------:R-:W-:-:S05]  /*0df0*/  IMAD.MOV.U32 R11, RZ, RZ, R17 ;  /* 0x000000ffff0b7224 */ /* 0x000fca00078e0011 */
[----:B------:R-:W1:Y:S08]  /*0e00*/  LDC R8, c[0x0][0x630] ;  /* 0x00018c00ff087b82 */ /* 0x000e700000000800 */
[----:B------:R-:W2:Y:S01]  /*0e10*/  LDC.64 R26, c[0x0][0x620] ;  /* 0x00018800ff1a7b82 */ /* 0x000ea20000000a00 */
[----:B0-----:R-:W-:-:S04]  /*0e20*/  ISETP.NE.U32.AND P0, PT, R24, RZ, PT ;  /* 0x000000ff1800720c */ /* 0x001fc80003f05070 */
[----:B------:R-:W-:-:S13]  /*0e30*/  ISETP.NE.AND.EX P0, PT, R25, RZ, PT, P0 ;  /* 0x000000ff1900720c */ /* 0x000fda0003f05300 */
[----:B-12---:R-:W-:Y:S05]  /*0e40*/  @!P0 BRA `(.L_x_10) ;  /* 0x0000000000288947 */ /* 0x006fea0003800000 */
[----:B------:R-:W0:Y:S02]  /*0e50*/  LDC R3, c[0x0][0x634] ;  /* 0x00018d00ff037b82 */ /* 0x000e240000000800 */
[----:B0-----:R-:W-:-:S05]  /*0e60*/  IADD3 R3, P0, R16, R3, RZ ;  /* 0x0000000310037210 */ /* 0x001fca0007f1e0ff */
[----:B------:R-:W-:-:S04]  /*0e70*/  IMAD.X R21, RZ, RZ, R17, P0 ;  /* 0x000000ffff157224 */ /* 0x000fc800000e0611 */
[----:B------:R-:W-:-:S04]  /*0e80*/  IMAD.WIDE.U32 R10, R21, R24, RZ ;  /* 0x00000018150a7225 */ /* 0x000fc800078e00ff */
[----:B------:R-:W-:-:S04]  /*0e90*/  IMAD.WIDE.U32 R12, P0, R3, R25, R10 ;  /* 0x00000019030c7225 */ /* 0x000fc8000780000a */
[----:B------:R-:W-:-:S04]  /*0ea0*/  IMAD.WIDE.U32 R10, R3, R24, RZ ;  /* 0x00000018030a7225 */ /* 0x000fc800078e00ff */
[----:B------:R-:W-:Y:S01]  /*0eb0*/  IMAD.X R15, RZ, RZ, RZ, P0 ;  /* 0x000000ffff0f7224 */ /* 0x000fe200000e06ff */
[----:B------:R-:W-:Y:S01]  /*0ec0*/  IADD3 RZ, P0, R11, R12, RZ ;  /* 0x0000000c0bff7210 */ /* 0x000fe20007f1e0ff */
[----:B------:R-:W-:-:S04]  /*0ed0*/  IMAD.MOV.U32 R14, RZ, RZ, R13 ;  /* 0x000000ffff0e7224 */ /* 0x000fc800078e000d */
[----:B------:R-:W-:-:S08]  /*0ee0*/  IMAD.WIDE.U32.X R10, R21, R25, R14, P0 ;  /* 0x00000019150a7225 */ /* 0x000fd000000e040e */
.L_x_10:
[----:B------:R-:W0:Y:S01]  /*0ef0*/  LDC.64 R30, c[0x0][0x640] ;  /* 0x00019000ff1e7b82 */ /* 0x000e220000000a00 */
[-CC-:B------:R-:W-:Y:S01]  /*0f00*/  SHF.R.U64 R82, R10, R8.reuse, R11.reuse ;  /* 0x000000080a527219 */ /* 0x180fe2000000120b */
[----:B------:R-:W-:Y:S01]  /*0f10*/  IMAD R29, R9, R23, R4 ;  /* 0x00000017091d7224 */ /* 0x000fe200078e0204 */
[----:B------:R-:W-:Y:S01]  /*0f20*/  SHF.R.U32.HI R3, RZ, R8, R11 ;  /* 0x00000008ff037219 */ /* 0x000fe2000001160b */
[----:B------:R-:W-:Y:S01]  /*0f30*/  IMAD.MOV.U32 R23, RZ, RZ, 0x1 ;  /* 0x00000001ff177424 */ /* 0x000fe200078e00ff */
[----:B------:R-:W-:-:S03]  /*0f40*/  IADD3 R5, P0, RZ, -R82, RZ ;  /* 0x80000052ff057210 */ /* 0x000fc60007f1e0ff */
[----:B------:R-:W1:Y:S02]  /*0f50*/  LDC R12, c[0x0][0x618] ;  /* 0x00018600ff0c7b82 */ /* 0x000e640000000800 */
[----:B------:R-:W-:Y:S02]  /*0f60*/  IMAD.X R3, RZ, RZ, ~R3, P0 ;  /* 0x000000ffff037224 */ /* 0x000fe400000e0e03 */
[----:B------:R-:W-:-:S04]  /*0f70*/  IMAD.WIDE.U32 R10, R5, R26, R16 ;  /* 0x0000001a050a7225 */ /* 0x000fc800078e0010 */
[----:B------:R-:W2:Y:S01]  /*0f80*/  LDC R20, c[0x0][0x608] ;  /* 0x00018200ff147b82 */ /* 0x000ea20000000800 */
[----:B------:R-:W-:Y:S02]  /*0f90*/  IMAD R8, R3, R26, RZ ;  /* 0x0000001a03087224 */ /* 0x000fe400078e02ff */
[----:B------:R-:W-:Y:S02]  /*0fa0*/  IMAD.MOV.U32 R3, RZ, RZ, -0x1 ;  /* 0xffffffffff037424 */ /* 0x000fe400078e00ff */
[----:B------:R-:W-:-:S03]  /*0fb0*/  IMAD R5, R5, R27, R8 ;  /* 0x0000001b05057224 */ /* 0x000fc600078e0208 */
[----:B------:R-:W3:Y:S01]  /*0fc0*/  LDC R28, c[0x0][0x658] ;  /* 0x00019600ff1c7b82 */ /* 0x000ee20000000800 */
[----:B------:R-:W-:Y:S01]  /*0fd0*/  IMAD.IADD R5, R11, 0x1, R5 ;  /* 0x000000010b057824 */ /* 0x000fe200078e0205 */
[----:B0-----:R-:W-:-:S04]  /*0fe0*/  ISETP.NE.U32.AND P0, PT, R30, RZ, PT ;  /* 0x000000ff1e00720c */ /* 0x001fc80003f05070 */
[----:B------:R-:W-:Y:S02]  /*0ff0*/  ISETP.NE.AND.EX P0, PT, R31, RZ, PT, P0 ;  /* 0x000000ff1f00720c */ /* 0x000fe40003f05300 */
[----:B------:R-:W0:Y:S01]  /*1000*/  LDC R24, c[0x0][0x600] ;  /* 0x00018000ff187b82 */ /* 0x000e220000000800 */
[-CC-:B-1----:R-:W-:Y:S02]  /*1010*/  SHF.R.U64 R14, R10, R12.reuse, R5.reuse ;  /* 0x0000000c0a0e7219 */ /* 0x182fe40000001205 */
[----:B------:R-:W-:-:S05]  /*1020*/  SHF.R.U32.HI R5, RZ, R12, R5 ;  /* 0x0000000cff057219 */ /* 0x000fca0000011605 */
[----:B------:R-:W1:Y:S01]  /*1030*/  LDC R15, c[0x0][0x648] ;  /* 0x00019200ff0f7b82 */ /* 0x000e620000000800 */
[-CC-:B--2---:R-:W-:Y:S02]  /*1040*/  SHF.R.U64 R27, R14, R20.reuse, R5.reuse ;  /* 0x000000140e1b7219 */ /* 0x184fe40000001205 */
[----:B------:R-:W-:-:S05]  /*1050*/  SHF.R.U32.HI R5, RZ, R20, R5 ;  /* 0x00000014ff057219 */ /* 0x000fca0000011605 */
[----:B------:R-:W2:Y:S01]  /*1060*/  LDC R21, c[0x0][0x638] ;  /* 0x00018e00ff157b82 */ /* 0x000ea20000000800 */
[-CC-:B---3--:R-:W-:Y:S02]  /*1070*/  SHF.R.U64 R20, R27, R28.reuse, R5.reuse ;  /* 0x0000001c1b147219 */ /* 0x188fe40000001205 */
[-C--:B------:R-:W-:Y:S02]  /*1080*/  SHF.L.U32 R3, R3, R28.reuse, RZ ;  /* 0x0000001c03037219 */ /* 0x080fe400000006ff */
[----:B------:R-:W-:Y:S01]  /*1090*/  SHF.R.U32.HI R5, RZ, R28, R5 ;  /* 0x0000001cff057219 */ /* 0x000fe20000011605 */
[----:B------:R-:W-:Y:S01]  /*10a0*/  IMAD.MOV.U32 R4, RZ, RZ, R20 ;  /* 0x000000ffff047224 */ /* 0x000fe200078e0014 */
[----:B------:R-:W-:Y:S01]  /*10b0*/  LOP3.LUT R12, RZ, R3, RZ, 0x33, !PT ;  /* 0x00000003ff0c7212 */ /* 0x000fe200078e33ff */
[----:B------:R-:W3:Y:S01]  /*10c0*/  LDC R25, c[0x0][0x610] ;  /* 0x00018400ff197b82 */ /* 0x000ee20000000800 */
[----:B------:R-:W-:Y:S05]  /*10d0*/  @!P0 BRA `(.L_x_11) ;  /* 0x0000000000288947 */ /* 0x000fea0003800000 */
[----:B------:R-:W4:Y:S02]  /*10e0*/  LDC R3, c[0x0][0x64c] ;  /* 0x00019300ff037b82 */ /* 0x000f240000000800 */
[----:B----4-:R-:W-:-:S05]  /*10f0*/  IADD3 R3, P0, R20, R3, RZ ;  /* 0x0000000314037210 */ /* 0x010fca0007f1e0ff */
        /* <DEDUP_REMOVED lines=8> */
.L_x_11:
[----:B-1----:R-:W-:Y:S01]  /*1180*/  SHF.R.U64 R4, R4, R15, R5 ;  /* 0x0000000f04047219 */ /* 0x002fe20000001205 */
[----:B0-----:R-:W-:Y:S01]  /*1190*/  VIADD R5, R24, 0xffffffff ;  /* 0xffffffff18057836 */ /* 0x001fe20000000000 */
[----:B------:R-:W-:Y:S02]  /*11a0*/  SHF.L.U32 R3, R23, R28, RZ ;  /* 0x0000001c17037219 */ /* 0x000fe400000006ff */
[----:B------:R-:W-:Y:S01]  /*11b0*/  LOP3.LUT R12, R27, R12, RZ, 0xc0, !PT ;  /* 0x0000000c1b0c7212 */ /* 0x000fe200078ec0ff */
[----:B------:R-:W-:Y:S01]  /*11c0*/  IMAD.MOV R8, RZ, RZ, -R4 ;  /* 0x000000ffff087224 */ /* 0x000fe200078e0a04 */
[----:B------:R-:W-:Y:S02]  /*11d0*/  SEL R6, R6, R29, !P1 ;  /* 0x0000001d06067207 */ /* 0x000fe40004800000 */
[----:B------:R-:W-:Y:S01]  /*11e0*/  LOP3.LUT R5, R14, R5, RZ, 0xc0, !PT ;  /* 0x000000050e057212 */ /* 0x000fe200078ec0ff */
[----:B------:R-:W-:Y:S02]  /*11f0*/  IMAD R9, R3, R4, R12 ;  /* 0x0000000403097224 */ /* 0x000fe400078e020c */
[----:B--2---:R-:W-:-:S02]  /*1200*/  IMAD R3, R8, R21, R20 ;  /* 0x0000001508037224 */ /* 0x004fc400078e0214 */
[----:B---3--:R-:W-:Y:S02]  /*1210*/  IMAD R6, R9, R25, R6 ;  /* 0x0000001909067224 */ /* 0x008fe400078e0206 */
[----:B------:R-:W-:Y:S02]  /*1220*/  IMAD R83, R3, R24, R5 ;  /* 0x0000001803537224 */ /* 0x000fe400078e0205 */
[----:B------:R-:W-:-:S03]  /*1230*/  IMAD.MOV.U32 R4, RZ, RZ, 0x1 ;  /* 0x00000001ff047424 */ /* 0x000fc600078e00ff */
[----:B------:R-:W-:Y:S02]  /*1240*/  SEL R84, R83, R6, !P1 ;  /* 0x0000000653547207 */ /* 0x000fe40004800000 */
[----:B------:R-:W-:Y:S02]  /*1250*/  PRMT R3, R4, 0x7610, R3 ;  /* 0x0000761004037816 */ /* 0x000fe40000000003 */
[----:B------:R-:W-:-:S07]  /*1260*/  SEL R83, R6, R83, !P1 ;  /* 0x0000005306537207 */ /* 0x000fce0004800000 */
.L_x_9:
[----:B------:R-:W-:-:S08]  /*1270*/  NOP ;  /* 0x0000000000007918 */ /* 0x000fd00000000000 */
[----:B------:R-:W0:Y:S02]  /*1280*/  USETMAXREG.TRY_ALLOC.CTAPOOL UP0, 0xe8 ;  /* 0x000000e8000079c8 */ /* 0x000e240008000600 */
[----:B0-----:R-:W-:-:S13]  /*1290*/  PLOP3.LUT P0, PT, PT, PT, UP0, 0x80, 0x0 ;  /* 0x000000000000781c */ /* 0x001fda0003f0f008 */
[----:B------:R-:W-:Y:S05]  /*12a0*/  @!P0 BRA `(.L_x_9) ;  /* 0xfffffffc00f08947 */ /* 0x000fea000383ffff */
[----:B------:R-:W-:Y:S01]  /*12b0*/  ULDC.64 UR4, c[0x0][0x598] ;  /* 0x0001660000047ab9 */ /* 0x000fe20000000a00 */
[----:B------:R-:W-:Y:S01]  /*12c0*/  ULDC.64 UR38, c[0x0][0x208] ;  /* 0x0000820000267ab9 */ /* 0x000fe20000000a00 */
[----:B------:R-:W-:-:S04]  /*12d0*/  ISETP.NE.U32.AND P0, PT, RZ, UR4, PT ;  /* 0x00000004ff007c0c */ /* 0x000fc8000bf05070 */
[----:B------:R-:W-:-:S13]  /*12e0*/  ISETP.NE.AND.EX P0, PT, RZ, UR5, PT, P0 ;  /* 0x00000005ff007c0c */ /* 0x000fda000bf05300 */
[----:B------:R-:W-:Y:S05]  /*12f0*/  @!P0 BRA `(.L_x_12) ;  /* 0x00000000001c8947 */ /* 0x000fea0003800000 */
[----:B------:R-:W0:Y:S02]  /*1300*/  LDC.64 R4, c[0x0][0x598] ;  /* 0x00016600ff047b82 */ /* 0x000e240000000a00 */
[----:B0-----:R-:W2:Y:S02]  /*1310*/  LDG.E.64 R4, desc[UR38][R4.64] ;  /* 0x0000002604047981 */ /* 0x001ea4000c1e1b00 */
[----:B--2---:R-:W-:-:S04]  /*1320*/  ISETP.NE.U32.AND P0, PT, R4, RZ, PT ;  /* 0x000000ff0400720c */ /* 0x004fc80003f05070 */
[----:B------:R-:W-:-:S13]  /*1330*/  ISETP.NE.AND.EX P0, PT, R5, RZ, PT, P0 ;  /* 0x000000ff0500720c */ /* 0x000fda0003f05300 */
[----:B------:R-:W-:Y:S05]  /*1340*/  @!P0 BRA `(.L_x_12) ;  /* 0x0000000000088947 */ /* 0x000fea0003800000 */
[----:B------:R0:W5:Y:S01]  /*1350*/  LD.E R23, desc[UR38][R4.64] ;  /* 0x0000002604177980 */ /* 0x000162000c101900 */
[----:B------:R-:W-:Y:S05]  /*1360*/  BRA `(.L_x_13) ;  /* 0x0000000000247947 */ /* 0x000fea0003800000 */
.L_x_12:
[----:B------:R-:W-:Y:S02]  /*1370*/  ULDC.64 UR4, c[0x0][0x588] ;  /* 0x0001620000047ab9 */ /* 0x000fe40000000a00 */
[----:B------:R-:W-:-:S04]  /*1380*/  ISETP.NE.U32.AND P0, PT, RZ, UR4, PT ;  /* 0x00000004ff007c0c */ /* 0x000fc8000bf05070 */
[----:B------:R-:W-:-:S13]  /*1390*/  ISETP.NE.AND.EX P0, PT, RZ, UR5, PT, P0 ;  /* 0x00000005ff007c0c */ /* 0x000fda000bf05300 */
[----:B------:R-:W-:Y:S05]  /*13a0*/  @!P0 BRA `(.L_x_14) ;  /* 0x00000000000c8947 */ /* 0x000fea0003800000 */
[----:B------:R-:W0:Y:S02]  /*13b0*/  LDC.64 R4, c[0x0][0x588] ;  /* 0x00016200ff047b82 */ /* 0x000e240000000a00 */
[----:B0-----:R1:W5:Y:S01]  /*13c0*/  LDG.E R23, desc[UR38][R4.64] ;  /* 0x0000002604177981 */ /* 0x001362000c1e1900 */
[----:B------:R-:W-:Y:S05]  /*13d0*/  BRA `(.L_x_13) ;  /* 0x0000000000087947 */ /* 0x000fea0003800000 */
.L_x_14:
[----:B------:R-:W-:Y:S02]  /*13e0*/  ULDC UR4, c[0x0][0x580] ;  /* 0x0001600000047ab9 */ /* 0x000fe40000000800 */
[----:B------:R-:W-:-:S07]  /*13f0*/  IMAD.U32 R23, RZ, RZ, UR4 ;  /* 0x00000004ff177e24 */ /* 0x000fce000f8e00ff */
.L_x_13:
[----:B------:R-:W-:Y:S02]  /*1400*/  ULDC.64 UR4, c[0x0][0x5a0] ;  /* 0x0001680000047ab9 */ /* 0x000fe40000000a00 */
[----:B------:R-:W-:-:S04]  /*1410*/  ISETP.NE.U32.AND P0, PT, RZ, UR4, PT ;  /* 0x00000004ff007c0c */ /* 0x000fc8000bf05070 */
[----:B------:R-:W-:-:S13]  /*1420*/  ISETP.NE.AND.EX P0, PT, RZ, UR5, PT, P0 ;  /* 0x00000005ff007c0c */ /* 0x000fda000bf05300 */
[----:B------:R-:W-:Y:S05]  /*1430*/  @!P0 BRA `(.L_x_15) ;  /* 0x00000000001c8947 */ /* 0x000fea0003800000 */
[----:B01----:R-:W0:Y:S02]  /*1440*/  LDC.64 R4, c[0x0][0x5a0] ;  /* 0x00016800ff047b82 */ /* 0x003e240000000a00 */
[----:B0-----:R-:W2:Y:S02]  /*1450*/  LDG.E.64 R4, desc[UR38][R4.64] ;  /* 0x0000002604047981 */ /* 0x001ea4000c1e1b00 */
[----:B--2---:R-:W-:-:S04]  /*1460*/  ISETP.NE.U32.AND P0, PT, R4, RZ, PT ;  /* 0x000000ff0400720c */ /* 0x004fc80003f05070 */
[----:B------:R-:W-:-:S13]  /*1470*/  ISETP.NE.AND.EX P0, PT, R5, RZ, PT, P0 ;  /* 0x000000ff0500720c */ /* 0x000fda0003f05300 */
[----:B------:R-:W-:Y:S05]  /*1480*/  @!P0 BRA `(.L_x_15) ;  /* 0x0000000000088947 */ /* 0x000fea0003800000 */
[----:B------:R0:W5:Y:S01]  /*1490*/  LD.E R74, desc[UR38][R4.64] ;  /* 0x00000026044a7980 */ /* 0x000162000c101900 */
[----:B------:R-:W-:Y:S05]  /*14a0*/  BRA `(.L_x_16) ;  /* 0x0000000000247947 */ /* 0x000fea0003800000 */
.L_x_15:
[----:B------:R-:W-:Y:S02]  /*14b0*/  ULDC.64 UR4, c[0x0][0x590] ;  /* 0x0001640000047ab9 */ /* 0x000fe40000000a00 */
[----:B------:R-:W-:-:S04]  /*14c0*/  ISETP.NE.U32.AND P0, PT, RZ, UR4, PT ;  /* 0x00000004ff007c0c */ /* 0x000fc8000bf05070 */
[----:B------:R-:W-:-:S13]  /*14d0*/  ISETP.NE.AND.EX P0, PT, RZ, UR5, PT, P0 ;  /* 0x00000005ff007c0c */ /* 0x000fda000bf05300 */
[----:B------:R-:W-:Y:S05]  /*14e0*/  @!P0 BRA `(.L_x_17) ;  /* 0x00000000000c8947 */ /* 0x000fea0003800000 */
[----:B------:R-:W2:Y:S02]  /*14f0*/  LDC.64 R74, c[0x0][0x590] ;  /* 0x00016400ff4a7b82 */ /* 0x000ea40000000a00 */
[----:B--2---:R2:W5:Y:S01]  /*1500*/  LDG.E R74, desc[UR38][R74.64] ;  /* 0x000000264a4a7981 */ /* 0x004562000c1e1900 */
[----:B------:R-:W-:Y:S05]  /*1510*/  BRA `(.L_x_16) ;  /* 0x0000000000087947 */ /* 0x000fea0003800000 */
.L_x_17:
[----:B------:R-:W-:Y:S02]  /*1520*/  ULDC UR4, c[0x0][0x584] ;  /* 0x0001610000047ab9 */ /* 0x000fe40000000800 */
[----:B------:R-:W-:-:S07]  /*1530*/  IMAD.U32 R74, RZ, RZ, UR4 ;  /* 0x00000004ff4a7e24 */ /* 0x000fce000f8e00ff */
.L_x_16:
[----:B------:R-:W-:-:S13]  /*1540*/  LOP3.LUT P0, RZ, R3, 0xff, RZ, 0xc0, !PT ;  /* 0x000000ff03ff7812 */ /* 0x000fda000780c0ff */
[----:B------:R-:W-:Y:S05]  /*1550*/  @!P0 EXIT ;  /* 0x000000000000894d */ /* 0x000fea0003800000 */
[----:B------:R-:W3:Y:S01]  /*1560*/  LDC R76, c[0x0][0x658] ;  /* 0x00019600ff4c7b82 */ /* 0x000ee20000000800 */
[----:B------:R-:W-:Y:S01]  /*1570*/  ULDC.64 UR6, c[0x0][0x288] ;  /* 0x0000a20000067ab9 */ /* 0x000fe20000000a00 */
[----:B------:R-:W-:Y:S01]  /*1580*/  LOP3.LUT R7, R7, 0x1, RZ, 0xc0, !PT ;  /* 0x0000000107077812 */ /* 0x000fe200078ec0ff */
[----:B------:R-:W-:Y:S01]  /*1590*/  UIADD3 UR4, UR7, 0x1f, URZ ;  /* 0x0000001f07047890 */ /* 0x000fe2000fffe03f */
[----:B------:R-:W-:Y:S01]  /*15a0*/  SHF.R.U32.HI R3, RZ, 0x2, R77 ;  /* 0x00000002ff037819 */ /* 0x000fe2000001164d */
[----:B01----:R-:W-:Y:S01]  /*15b0*/  IMAD.U32 R4, RZ, RZ, UR6 ;  /* 0x00000006ff047e24 */ /* 0x003fe2000f8e00ff */
[----:B------:R-:W-:Y:S01]  /*15c0*/  SHF.R.U32.HI R0, RZ, 0x1, R0 ;  /* 0x00000001ff007819 */ /* 0x000fe20000011600 */
[----:B------:R-:W-:Y:S01]  /*15d0*/  USHF.R.S32.HI UR5, URZ, 0x1f, UR4 ;  /* 0x0000001f3f057899 */ /* 0x000fe20008011404 */
[----:B--2---:R-:W-:Y:S01]  /*15e0*/  LOP3.LUT R75, R77, 0x3, RZ, 0xc0, !PT ;  /* 0x000000034d4b7812 */ /* 0x004fe200078ec0ff */
[----:B------:R-:W-:Y:S01]  /*15f0*/  IMAD.SHL.U32 R72, R7, 0x40, RZ ;  /* 0x0000004007487824 */ /* 0x000fe200078e00ff */
[----:B------:R-:W-:Y:S01]  /*1600*/  LOP3.LUT R3, R3, 0x7, RZ, 0xc0, !PT ;  /* 0x0000000703037812 */ /* 0x000fe200078ec0ff */
[----:B------:R-:W-:Y:S01]  /*1610*/  ULEA.HI UR5, UR5, UR4, URZ, 0x5 ;  /* 0x0000000405057291 */ /* 0x000fe2000f8f283f */
[----:B------:R-:W-:Y:S01]  /*1620*/  LOP3.LUT R0, R0, 0x30, RZ, 0xc0, !PT ;  /* 0x0000003000007812 */ /* 0x000fe200078ec0ff */
[----:B------:R-:W-:Y:S01]  /*1630*/  IMAD R75, R75, -0x2, R4 ;  /* 0xfffffffe4b4b7824 */ /* 0x000fe200078e0204 */
[--C-:B------:R-:W-:Y:S01]  /*1640*/  LOP3.LUT R72, R72, 0x40, R3.reuse, 0xe2, !PT ;  /* 0x0000004048487812 */ /* 0x100fe200078ee203 */
[----:B------:R-:W-:Y:S01]  /*1650*/  USHF.R.S32.HI UR43, URZ, 0x5, UR5 ;  /* 0x000000053f2b7899 */ /* 0x000fe20008011405 */
[----:B------:R-:W-:Y:S01]  /*1660*/  IADD3 R4, RZ, -R0, -R3 ;  /* 0x80000000ff047210 */ /* 0x000fe20007ffe803 */
[----:B------:R-:W-:Y:S01]  /*1670*/  IMAD.MOV.U32 R3, RZ, RZ, -0x1 ;  /* 0xffffffffff037424 */ /* 0x000fe200078e00ff */
[----:B------:R-:W-:Y:S01]  /*1680*/  LOP3.LUT R78, R77, 0x80, RZ, 0xc0, !PT ;  /* 0x000000804d4e7812 */ /* 0x000fe200078ec0ff */
[----:B------:R-:W-:Y:S01]  /*1690*/  UISETP.LT.AND UP0, UPT, UR43, 0x1, UPT ;  /* 0x000000012b00788c */ /* 0x000fe2000bf01270 */
[----:B------:R-:W-:Y:S01]  /*16a0*/  IMAD.MOV.U32 R5, RZ, RZ, 0x1 ;  /* 0x00000001ff057424 */ /* 0x000fe200078e00ff */
[----:B------:R-:W-:Y:S01]  /*16b0*/  ULDC UR4, c[0x0][0x284] ;  /* 0x0000a10000047ab9 */ /* 0x000fe20000000800 */
[----:B------:R-:W-:Y:S01]  /*16c0*/  IMAD R4, R7, -0x40, R4 ;  /* 0xffffffc007047824 */ /* 0x000fe200078e0204 */
[----:B------:R-:W-:Y:S01]  /*16d0*/  USEL UR44, UR43, 0x1, UP0 ;  /* 0x000000012b2c7887 */ /* 0x000fe20008000000 */
[----:B---3--:R-:W-:Y:S01]  /*16e0*/  SHF.L.U32 R3, R3, R76, RZ ;  /* 0x0000004c03037219 */ /* 0x008fe200000006ff */
[----:B------:R-:W-:Y:S01]  /*16f0*/  IMAD.SHL.U32 R77, R77, 0x2, RZ ;  /* 0x000000024d4d7824 */ /* 0x000fe200078e00ff */
[----:B------:R-:W-:Y:S01]  /*1700*/  LOP3.LUT R72, R72, R0, RZ, 0xfc, !PT ;  /* 0x0000000048487212 */ /* 0x000fe200078efcff */
[----:B------:R-:W-:Y:S01]  /*1710*/  VIADD R80, R4, UR4 ;  /* 0x0000000404507c36 */ /* 0x000fe20008000000 */
[----:B------:R-:W-:Y:S01]  /*1720*/  SHF.L.U32 R76, R5, R76, RZ ;  /* 0x0000004c054c7219 */ /* 0x000fe200000006ff */
[----:B------:R-:W-:Y:S01]  /*1730*/  IMAD.MOV.U32 R73, RZ, RZ, RZ ;  /* 0x000000ffff497224 */ /* 0x000fe200078e00ff */
[----:B------:R-:W-:Y:S01]  /*1740*/  SHF.R.U32.HI R78, RZ, 0x7, R78 ;  /* 0x00000007ff4e7819 */ /* 0x000fe2000001164e */
[----:B------:R-:W-:Y:S01]  /*1750*/  UIADD3 UR44, UR43, -UR44, URZ ;  /* 0x8000002c2b2c7290 */ /* 0x000fe2000fffe03f */
[----:B------:R-:W-:Y:S01]  /*1760*/  LOP3.LUT R79, RZ, R3, RZ, 0x33, !PT ;  /* 0x00000003ff4f7212 */ /* 0x000fe200078e33ff */
[----:B------:R-:W-:Y:S01]  /*1770*/  UMOV UR40, URZ ;  /* 0x0000003f00287c82 */ /* 0x000fe20008000000 */
[----:B------:R-:W-:-:S09]  /*1780*/  UMOV UR41, URZ ;  /* 0x0000003f00297c82 */ /* 0x000fd20008000000 */
.L_x_137:
[----:B0-----:R-:W0:Y:S01]  /*1790*/  SHFL.IDX PT, R0, R78, RZ, 0x1f ;  /* 0x00001fff4e007589 */ /* 0x001e2200000e0000 */
[----:B-1----:R-:W1:Y:S01]  /*17a0*/  S2UR UR7, SR_CgaCtaId ;  /* 0x00000000000779c3 */ /* 0x002e620000008800 */
[----:B------:R-:W-:Y:S01]  /*17b0*/  UMOV UR6, 0x400 ;  /* 0x0000040000067882 */ /* 0x000fe20000000000 */
[----:B0-----:R-:W-:Y:S01]  /*17c0*/  R2UR UR4, R0 ;  /* 0x00000000000472ca */ /* 0x001fe200000e0000 */
[----:B-1----:R-:W-:-:S12]  /*17d0*/  ULEA UR46, UR7, UR6, 0x18 ;  /* 0x00000006072e7291 */ /* 0x002fd8000f8ec03f */
[----:B------:R-:W-:-:S04]  /*17e0*/  ULEA.HI UR5, UR4, UR4, URZ, 0x1 ;  /* 0x0000000404057291 */ /* 0x000fc8000f8f083f */
[----:B------:R-:W-:-:S04]  /*17f0*/  ULOP3.LUT UR5, UR5, 0x1ffffe, URZ, 0xc0, !UPT ;  /* 0x001ffffe05057892 */ /* 0x000fc8000f8ec03f */
[----:B------:R-:W-:-:S03]  /*1800*/  UIADD3 UR5, UR4, -UR5, URZ ;  /* 0x8000000504057290 */ /* 0x000fc6000fffe03f */
[----:B------:R-:W-:Y:S01]  /*1810*/  ULDC UR4, c[0x0][0x28c] ;  /* 0x0000a30000047ab9 */ /* 0x000fe20000000800 */
[----:B------:R-:W-:Y:S01]  /*1820*/  ULEA UR5, UR5, UR46, 0xb ;  /* 0x0000002e05057291 */ /* 0x000fe2000f8e583f */
[----:B------:R-:W-:-:S03]  /*1830*/  ISETP.LT.AND P0, PT, RZ, UR4, PT ;  /* 0x00000004ff007c0c */ /* 0x000fc6000bf01270 */
[----:B------:R-:W-:-:S04]  /*1840*/  UIADD3 UR5, UR5, 0x300, URZ ;  /* 0x0000030005057890 */ /* 0x000fc8000fffe03f */
[----:B------:R-:W-:-:S04]  /*1850*/  USHF.R.U32.HI UR5, URZ, 0x4, UR5 ;  /* 0x000000043f057899 */ /* 0x000fc80008011605 */
[----:B------:R-:W-:-:S04]  /*1860*/  ULOP3.LUT UR5, UR5, 0x3fff, URZ, 0xc0, !UPT ;  /* 0x00003fff05057892 */ /* 0x000fc8000f8ec03f */
[----:B------:R-:W-:Y:S01]  /*1870*/  ULOP3.LUT UR45, UR5, 0x10000, URZ, 0xfc, !UPT ;  /* 0x00010000052d7892 */ /* 0x000fe2000f8efc3f */
[----:B---34-:R-:W-:Y:S11]  /*1880*/  @P0 BRA `(.L_x_18) ;  /* 0x0000000000400947 */ /* 0x018ff60003800000 */
[----:B------:R-:W-:Y:S01]  /*1890*/  MOV R0, 0x0 ;  /* 0x0000000000007802 */ /* 0x000fe20000000f00 */
[----:B------:R-:W-:Y:S01]  /*18a0*/  ULDC.64 UR4, c[0x4][0x68] ;  /* 0x01001a0000047ab9 */ /* 0x000fe20000000a00 */
[----:B------:R-:W-:Y:S01]  /*18b0*/  ULDC.64 UR6, c[0x4][0x8] ;  /* 0x0100020000067ab9 */ /* 0x000fe20000000a00 */
[----:B------:R-:W-:Y:S01]  /*18c0*/  IMAD.U32 R4, RZ, RZ, UR4 ;  /* 0x00000004ff047e24 */ /* 0x000fe2000f8e00ff */
[----:B------:R0:W1:Y:S01]  /*18d0*/  LDC.64 R14, c[0x4][R0] ;  /* 0x01000000000e7b82 */ /* 0x0000620000000a00 */
[----:B------:R-:W-:Y:S01]  /*18e0*/  IMAD.U32 R5, RZ, RZ, UR5 ;  /* 0x00000005ff057e24 */ /* 0x000fe2000f8e00ff */
[----:B------:R-:W-:Y:S01]  /*18f0*/  ULDC.64 UR4, c[0x4][0x70] ;  /* 0x01001c0000047ab9 */ /* 0x000fe20000000a00 */
[----:B------:R-:W-:Y:S02]  /*1900*/  IMAD.U32 R10, RZ, RZ, UR6 ;  /* 0x00000006ff0a7e24 */ /* 0x000fe4000f8e00ff */
[----:B------:R-:W-:Y:S02]  /*1910*/  IMAD.U32 R6, RZ, RZ, UR4 ;  /* 0x00000004ff067e24 */ /* 0x000fe4000f8e00ff */
[----:B------:R-:W-:-:S02]  /*1920*/  IMAD.U32 R7, RZ, RZ, UR5 ;  /* 0x00000005ff077e24 */ /* 0x000fc4000f8e00ff */
[----:B------:R-:W-:Y:S02]  /*1930*/  IMAD.U32 R11, RZ, RZ, UR7 ;  /* 0x00000007ff0b7e24 */ /* 0x000fe4000f8e00ff */
[----:B------:R-:W-:Y:S02]  /*1940*/  IMAD.MOV.U32 R8, RZ, RZ, 0x1e1 ;  /* 0x000001e1ff087424 */ /* 0x000fe400078e00ff */
[----:B------:R-:W-:Y:S02]  /*1950*/  IMAD.MOV.U32 R12, RZ, RZ, 0x1 ;  /* 0x00000001ff0c7424 */ /* 0x000fe400078e00ff */
[----:B0-----:R-:W-:-:S07]  /*1960*/  IMAD.MOV.U32 R13, RZ, RZ, RZ ;  /* 0x000000ffff0d7224 */ /* 0x001fce00078e00ff */
[----:B------:R-:W-:-:S07]  /*1970*/  LEPC R20, `(.L_x_18) ;  /* 0x000000001014794e */ /* 0x000fce0000000000 */
[----:B-1---5:R-:W-:Y:S05]  /*1980*/  CALL.ABS.NOINC R14 ;  /* 0x000000000e007343 */ /* 0x022fea0003c00000 */
.L_x_18:
[----:B------:R-:W-:-:S04]  /*1990*/  LOP3.LUT R0, R18, 0x1, RZ, 0xfc, !PT ;  /* 0x0000000112007812 */ /* 0x000fc800078efcff */
[----:B------:R-:W-:-:S13]  /*19a0*/  ISETP.NE.AND P0, PT, R0, 0x3, PT ;  /* 0x000000030000780c */ /* 0x000fda0003f05270 */
[----:B------:R-:W-:Y:S05]  /*19b0*/  @!P0 BRA `(.L_x_19) ;  /* 0x0000000000048947 */ /* 0x000fea0003800000 */
[----:B------:R-:W-:Y:S01]  /*19c0*/  BPT.TRAP 0x1 ;  /* 0x000000040000795c */ /* 0x000fe20000300000 */
.L_x_19:
[----:B------:R-:W-:Y:S02]  /*19d0*/  IMAD.U32 R3, RZ, RZ, UR41 ;  /* 0x00000029ff037e24 */ /* 0x000fe4000f8e00ff */
[----:B------:R-:W-:-:S03]  /*19e0*/  IMAD.U32 R0, RZ, RZ, UR40 ;  /* 0x00000028ff007e24 */ /* 0x000fc6000f8e00ff */
[----:B------:R-:W-:Y:S02]  /*19f0*/  LEA R3, R3, UR46, 0x3 ;  /* 0x0000002e03037c11 */ /* 0x000fe4000f8e18ff */
[----:B------:R-:W-:-:S04]  /*1a00*/  SHF.L.U32 R0, R0, 0x1f, RZ ;  /* 0x0000001f00007819 */ /* 0x000fc800000006ff */
[----:B------:R0:W1:Y:S01]  /*1a10*/  SYNCS.PHASECHK.TRANS64.TRYWAIT P1, [R3+URZ], R0 ;  /* 0x00000000030075a7 */ /* 0x000062000802017f */
[----:B------:R-:W-:Y:S05]  /*1a20*/  @!P0 BRA `(.L_x_20) ;  /* 0x0000000000048947 */ /* 0x000fea0003800000 */
[----:B------:R-:W-:Y:S01]  /*1a30*/  BPT.TRAP 0x1 ;  /* 0x000000040000795c */ /* 0x000fe20000300000 */
.L_x_20:
[----:B------:R-:W-:-:S05]  /*1a40*/  IMAD.U32 R4, RZ, RZ, UR44 ;  /* 0x0000002cff047e24 */ /* 0x000fca000f8e00ff */
[----:B------:R-:W-:Y:S01]  /*1a50*/  ISETP.GE.AND P2, PT, R4, 0x1, PT ;  /* 0x000000010400780c */ /* 0x000fe20003f46270 */
[----:B-1----:R-:W-:-:S12]  /*1a60*/  @P1 BRA `(.L_x_21) ;  /* 0x0000000000081947 */ /* 0x002fd80003800000 */
[----:B------:R-:W1:Y:S02]  /*1a70*/  SYNCS.PHASECHK.TRANS64.TRYWAIT P1, [R3+URZ], R0 ;  /* 0x00000000030075a7 */ /* 0x000e64000802017f */
[----:B-1----:R-:W-:Y:S05]  /*1a80*/  @!P1 BRA `(.L_x_22) ;  /* 0x0000005c00349947 */ /* 0x002fea0003800000 */
.L_x_21:
[----:B------:R-:W-:Y:S05]  /*1a90*/  WARPSYNC.ALL ;  /* 0x0000000000007948 */ /* 0x000fea0003800000 */
[----:B------:R-:W-:Y:S01]  /*1aa0*/  UIADD3 UR4, UR46, 0x2d300, URZ ;  /* 0x0002d3002e047890 */ /* 0x000fe2000fffe03f */
[----:B------:R-:W-:Y:S01]  /*1ab0*/  WARPGROUP.ARRIVE ;  /* 0x00000000000079c5 */ /* 0x000fe20000000000 */
[----:B------:R-:W-:Y:S02]  /*1ac0*/  UIMAD UR8, UR41, 0x180, UR45 ;  /* 0x00000180290878a4 */ /* 0x000fe4000f8e022d */
[----:B------:R-:W-:Y:S01]  /*1ad0*/  USHF.R.U32.HI UR4, URZ, 0x4, UR4 ;  /* 0x000000043f047899 */ /* 0x000fe20008011604 */
[----:B------:R-:W-:Y:S01]  /*1ae0*/  UMOV UR9, 0xc0000010 ;  /* 0xc000001000097882 */ /* 0x000fe20000000000 */
[----:B------:R-:W-:-:S02]  /*1af0*/  UMOV UR11, 0xc0000010 ;  /* 0xc0000010000b7882 */ /* 0x000fc40000000000 */
[----:B------:R-:W-:Y:S01]  /*1b00*/  ULOP3.LUT UR4, UR4, 0x3fff, URZ, 0xc0, !UPT ;  /* 0x00003fff04047892 */ /* 0x000fe2000f8ec03f */
[----:B------:R-:W-:Y:S01]  /*1b10*/  UMOV UR12, UR8 ;  /* 0x00000008000c7c82 */ /* 0x000fe20008000000 */
[----:B------:R-:W-:Y:S02]  /*1b20*/  UMOV UR13, UR9 ;  /* 0x00000009000d7c82 */ /* 0x000fe40008000000 */
[----:B------:R-:W-:Y:S01]  /*1b30*/  ULOP3.LUT UR4, UR4, 0x10000, URZ, 0xfc, !UPT ;  /* 0x0001000004047892 */ /* 0x000fe2000f8efc3f */
[----:B------:R-:W-:Y:S01]  /*1b40*/  UMOV UR15, 0xc0000010 ;  /* 0xc0000010000f7882 */ /* 0x000fe20000000000 */
[----:B------:R-:W-:Y:S02]  /*1b50*/  UMOV UR16, UR8 ;  /* 0x0000000800107c82 */ /* 0x000fe40008000000 */
[----:B------:R-:W-:Y:S01]  /*1b60*/  UIMAD UR10, UR41, 0x60, UR4 ;  /* 0x00000060290a78a4 */ /* 0x000fe2000f8e0204 */
[----:B------:R-:W-:Y:S01]  /*1b70*/  UMOV UR17, UR9 ;  /* 0x0000000900117c82 */ /* 0x000fe20008000000 */
[----:B------:R-:W-:-:S02]  /*1b80*/  UMOV UR19, 0xc0000010 ;  /* 0xc000001000137882 */ /* 0x000fc40000000000 */
[----:B------:R-:W-:Y:S02]  /*1b90*/  UIADD3 UR14, UR10, 0x20, URZ ;  /* 0x000000200a0e7890 */ /* 0x000fe4000fffe03f */
[----:B------:R-:W-:Y:S02]  /*1ba0*/  UIADD3 UR18, UR10, 0x40, URZ ;  /* 0x000000400a127890 */ /* 0x000fe4000fffe03f */
[----:B------:R-:W-:Y:S02]  /*1bb0*/  UIADD3 UR5, UR8, 0x100, URZ ;  /* 0x0000010008057890 */ /* 0x000fe4000fffe03f */
[----:B------:R-:W-:Y:S03]  /*1bc0*/  IGMMA.64x16x32.S8.S8 R64, gdesc[UR8], RZ, !UPT, gsb0 ;  /* 0x00600000084079f1 */ /* 0x000fe6000c0410ff */
[----:B------:R-:W-:Y:S02]  /*1bd0*/  WARPGROUP.DEPBAR.LE gsb0, 0x0 ;  /* 0x00008000000079c5 */ /* 0x000fe40000010000 */
[----:B------:R-:W-:-:S06]  /*1be0*/  WARPGROUP.ARRIVE ;  /* 0x00000000000079c5 */ /* 0x000fcc0000000000 */
[----:B------:R-:W-:Y:S03]  /*1bf0*/  IGMMA.64x16x32.S8.S8 R48, gdesc[UR12], RZ, !UPT, gsb0 ;  /* 0x006000000c3079f1 */ /* 0x000fe6000c0410ff */
[----:B------:R-:W-:Y:S02]  /*1c00*/  WARPGROUP.DEPBAR.LE gsb0, 0x0 ;  /* 0x00008000000079c5 */ /* 0x000fe40000010000 */
[----:B------:R-:W-:-:S06]  /*1c10*/  WARPGROUP.ARRIVE ;  /* 0x00000000000079c5 */ /* 0x000fcc0000000000 */
[----:B------:R-:W-:Y:S01]  /*1c20*/  IGMMA.64x16x32.S8.S8 R32, gdesc[UR16], RZ, !UPT, gsb0 ;  /* 0x00600000102079f1 */ /* 0x000fe2000c0410ff */
[----:B------:R-:W-:Y:S01]  /*1c30*/  UMOV UR16, UR5 ;  /* 0x0000000500107c82 */ /* 0x000fe20008000000 */
[----:B------:R-:W-:Y:S01]  /*1c40*/  UMOV UR17, 0xc0000010 ;  /* 0xc000001000117882 */ /* 0x000fe20000000000 */
[----:B------:R-:W-:Y:S01]  /*1c50*/  UMOV UR12, UR16 ;  /* 0x00000010000c7c82 */ /* 0x000fe20008000000 */
[----:B------:R-:W-:Y:S01]  /*1c60*/  UMOV UR13, UR17 ;  /* 0x00000011000d7c82 */ /* 0x000fe20008000000 */
[----:B------:R-:W-:Y:S01]  /*1c70*/  UMOV UR8, UR16 ;  /* 0x0000001000087c82 */ /* 0x000fe20008000000 */
[----:B------:R-:W-:Y:S01]  /*1c80*/  UMOV UR9, UR17 ;  /* 0x0000001100097c82 */ /* 0x000fe20008000000 */
[----:B------:R-:W-:Y:S02]  /*1c90*/  WARPGROUP.DEPBAR.LE gsb0, 0x0 ;  /* 0x00008000000079c5 */ /* 0x000fe40000010000 */
[----:B------:R-:W-:-:S06]  /*1ca0*/  WARPGROUP.ARRIVE ;  /* 0x00000000000079c5 */ /* 0x000fcc0000000000 */
[----:B------:R-:W-:Y:S03]  /*1cb0*/  IGMMA.64x16x32.S8.S8 R24, gdesc[UR16], RZ, !UPT, gsb0 ;  /* 0x00600000101879f1 */ /* 0x000fe6000c0410ff */
[----:B------:R-:W-:Y:S02]  /*1cc0*/  WARPGROUP.DEPBAR.LE gsb0, 0x0 ;  /* 0x00008000000079c5 */ /* 0x000fe40000010000 */
[----:B------:R-:W-:-:S06]  /*1cd0*/  WARPGROUP.ARRIVE ;  /* 0x00000000000079c5 */ /* 0x000fcc0000000000 */
[----:B------:R-:W-:Y:S03]  /*1ce0*/  IGMMA.64x16x32.S8.S8 R40, gdesc[UR12], RZ, !UPT, gsb0 ;  /* 0x006000000c2879f1 */ /* 0x000fe6000c0410ff */
[----:B------:R-:W-:Y:S02]  /*1cf0*/  WARPGROUP.DEPBAR.LE gsb0, 0x0 ;  /* 0x00008000000079c5 */ /* 0x000fe40000010000 */
[----:B------:R-:W-:-:S06]  /*1d00*/  WARPGROUP.ARRIVE ;  /* 0x00000000000079c5 */ /* 0x000fcc0000000000 */
[----:B------:R-:W-:Y:S03]  /*1d10*/  IGMMA.64x16x32.S8.S8 R56, gdesc[UR8], RZ, !UPT, gsb0 ;  /* 0x00600000083879f1 */ /* 0x000fe6000c0410ff */
[----:B------:R-:W-:Y:S02]  /*1d20*/  WARPGROUP.DEPBAR.LE gsb0, 0x0 ;  /* 0x00008000000079c5 */ /* 0x000fe40000010000 */
[----:B------:R-:W-:Y:S05]  /*1d30*/  @!P2 BRA `(.L_x_23) ;  /* 0x00000004003ca947 */ /* 0x000fea0003800000 */
[----:B------:R-:W-:Y:S01]  /*1d40*/  UIADD3 UR5, UR41, 0x1, URZ ;  /* 0x0000000129057890 */ /* 0x000fe2000fffe03f */
[----:B01----:R-:W-:Y:S02]  /*1d50*/  IMAD.U32 R0, RZ, RZ, UR44 ;  /* 0x0000002cff007e24 */ /* 0x003fe4000f8e00ff */
[----:B------:R-:W-:Y:S01]  /*1d60*/  IMAD.U32 R3, RZ, RZ, UR41 ;  /* 0x00000029ff037e24 */ /* 0x000fe2000f8e00ff */
[----:B------:R-:W-:-:S04]  /*1d70*/  UISETP.NE.AND UP0, UPT, UR5, 0x1e, UPT ;  /* 0x0000001e0500788c */ /* 0x000fc8000bf05270 */
[----:B------:R-:W-:Y:S02]  /*1d80*/  USEL UR6, URZ, 0x1, UP0 ;  /* 0x000000013f067887 */ /* 0x000fe40008000000 */
[----:B------:R-:W-:Y:S02]  /*1d90*/  USEL UR5, UR5, URZ, UP0 ;  /* 0x0000003f05057287 */ /* 0x000fe40008000000 */
[----:B------:R-:W-:-:S06]  /*1da0*/  ULOP3.LUT UR6, UR40, UR6, URZ, 0x3c, !UPT ;  /* 0x0000000628067292 */ /* 0x000fcc000f8e3c3f */
[----:B------:R-:W-:-:S07]  /*1db0*/  IMAD.U32 R6, RZ, RZ, UR6 ;  /* 0x00000006ff067e24 */ /* 0x000fce000f8e00ff */
.L_x_30:
[----:B------:R-:W-:Y:S05]  /*1dc0*/  @!P0 BRA `(.L_x_24) ;  /* 0x0000000000048947 */ /* 0x000fea0003800000 */
[----:B------:R-:W-:Y:S01]  /*1dd0*/  BPT.TRAP 0x1 ;  /* 0x000000040000795c */ /* 0x000fe20000300000 */
.L_x_24:
[----:B------:R-:W0:Y:S01]  /*1de0*/  S2UR UR7, SR_CgaCtaId ;  /* 0x00000000000779c3 */ /* 0x000e220000008800 */
[----:B------:R-:W-:Y:S01]  /*1df0*/  UMOV UR6, 0x400 ;  /* 0x0000040000067882 */ /* 0x000fe20000000000 */
[----:B------:R-:W-:Y:S01]  /*1e00*/  SHF.L.U32 R4, R6, 0x1f, RZ ;  /* 0x0000001f06047819 */ /* 0x000fe200000006ff */
[----:B0-----:R-:W-:-:S04]  /*1e10*/  ULEA UR7, UR7, UR6, 0x18 ;  /* 0x0000000607077291 */ /* 0x001fc8000f8ec03f */
[----:B------:R-:W-:-:S09]  /*1e20*/  ULEA UR6, UR5, UR7, 0x3 ;  /* 0x0000000705067291 */ /* 0x000fd2000f8e183f */
[----:B------:R0:W1:Y:S01]  /*1e30*/  SYNCS.PHASECHK.TRANS64.TRYWAIT P1, [UR6], R4 ;  /* 0x00000004ff0075a7 */ /* 0x0000620008020146 */
[----:B------:R-:W-:Y:S05]  /*1e40*/  @!P0 BRA `(.L_x_25) ;  /* 0x0000000000048947 */ /* 0x000fea0003800000 */
[----:B------:R-:W-:Y:S01]  /*1e50*/  BPT.TRAP 0x1 ;  /* 0x000000040000795c */ /* 0x000fe20000300000 */
.L_x_25:
[----:B-1----:R-:W-:Y:S05]  /*1e60*/  @P1 BRA `(.L_x_26) ;  /* 0x0000000000081947 */ /* 0x002fea0003800000 */
[----:B------:R-:W1:Y:S02]  /*1e70*/  SYNCS.PHASECHK.TRANS64.TRYWAIT P1, [UR6], R4 ;  /* 0x00000004ff0075a7 */ /* 0x000e640008020146 */
[----:B-1----:R-:W-:Y:S05]  /*1e80*/  @!P1 BRA `(.L_x_27) ;  /* 0x0000005800489947 */ /* 0x002fea0003800000 */
.L_x_26:
[----:B------:R-:W-:Y:S01]  /*1e90*/  UIMAD UR8, UR5, 0x180, UR45 ;  /* 0x00000180050878a4 */ /* 0x000fe2000f8e022d */
[----:B------:R-:W-:Y:S01]  /*1ea0*/  WARPGROUP.ARRIVE ;  /* 0x00000000000079c5 */ /* 0x000fe20000000000 */
[----:B------:R-:W-:Y:S01]  /*1eb0*/  UIMAD UR10, UR5, 0x60, UR4 ;  /* 0x00000060050a78a4 */ /* 0x000fe2000f8e0204 */
[----:B------:R-:W-:Y:S01]  /*1ec0*/  UMOV UR9, 0xc0000010 ;  /* 0xc000001000097882 */ /* 0x000fe20000000000 */
[----:B------:R-:W-:Y:S02]  /*1ed0*/  UMOV UR11, 0xc0000010 ;  /* 0xc0000010000b7882 */ /* 0x000fe40000000000 */
[----:B------:R-:W-:Y:S01]  /*1ee0*/  UIADD3 UR14, UR10, 0x20, URZ ;  /* 0x000000200a0e7890 */ /* 0x000fe2000fffe03f */
[----:B------:R-:W-:Y:S01]  /*1ef0*/  UMOV UR12, UR8 ;  /* 0x00000008000c7c82 */ /* 0x000fe20008000000 */
[----:B------:R-:W-:Y:S01]  /*1f00*/  UMOV UR13, UR9 ;  /* 0x00000009000d7c82 */ /* 0x000fe20008000000 */
[----:B------:R-:W-:Y:S02]  /*1f10*/  UMOV UR15, 0xc0000010 ;  /* 0xc0000010000f7882 */ /* 0x000fe40000000000 */
[----:B------:R-:W-:Y:S01]  /*1f20*/  IGMMA.64x16x32.S8.S8 R64, gdesc[UR8], R64, gsb0 ;  /* 0x00600000084079f1 */ /* 0x000fe20008041040 */
[----:B------:R-:W-:Y:S01]  /*1f30*/  UIADD3 UR18, UR10, 0x40, URZ ;  /* 0x000000400a127890 */ /* 0x000fe2000fffe03f */
[----:B------:R-:W-:Y:S01]  /*1f40*/  UMOV UR16, UR8 ;  /* 0x0000000800107c82 */ /* 0x000fe20008000000 */
[----:B------:R-:W-:Y:S01]  /*1f50*/  UMOV UR17, UR9 ;  /* 0x0000000900117c82 */ /* 0x000fe20008000000 */
[----:B------:R-:W-:Y:S01]  /*1f60*/  UMOV UR19, 0xc0000010 ;  /* 0xc000001000137882 */ /* 0x000fe20000000000 */
[----:B------:R-:W-:Y:S01]  /*1f70*/  UIADD3 UR6, UR8, 0x100, URZ ;  /* 0x0000010008067890 */ /* 0x000fe2000fffe03f */
[----:B------:R-:W-:-:S02]  /*1f80*/  WARPGROUP.DEPBAR.LE gsb0, 0x0 ;  /* 0x00008000000079c5 */ /* 0x000fc40000010000 */
[----:B------:R-:W-:-:S06]  /*1f90*/  WARPGROUP.ARRIVE ;  /* 0x00000000000079c5 */ /* 0x000fcc0000000000 */
[----:B------:R-:W-:Y:S03]  /*1fa0*/  IGMMA.64x16x32.S8.S8 R48, gdesc[UR12], R48, gsb0 ;  /* 0x006000000c3079f1 */ /* 0x000fe60008041030 */
[----:B------:R-:W-:Y:S02]  /*1fb0*/  WARPGROUP.DEPBAR.LE gsb0, 0x0 ;  /* 0x00008000000079c5 */ /* 0x000fe40000010000 */
[----:B------:R-:W-:-:S06]  /*1fc0*/  WARPGROUP.ARRIVE ;  /* 0x00000000000079c5 */ /* 0x000fcc0000000000 */
[----:B------:R-:W-:Y:S01]  /*1fd0*/  IGMMA.64x16x32.S8.S8 R32, gdesc[UR16], R32, gsb0 ;  /* 0x00600000102079f1 */ /* 0x000fe20008041020 */
        /* <DEDUP_REMOVED lines=8> */
[----:B------:R-:W-:Y:S03]  /*2060*/  IGMMA.64x16x32.S8.S8 R24, gdesc[UR16], R24, gsb0 ;  /* 0x00600000101879f1 */ /* 0x000fe60008041018 */
[----:B------:R-:W-:Y:S02]  /*2070*/  WARPGROUP.DEPBAR.LE gsb0, 0x0 ;  /* 0x00008000000079c5 */ /* 0x000fe40000010000 */
[----:B------:R-:W-:-:S06]  /*2080*/  WARPGROUP.ARRIVE ;  /* 0x00000000000079c5 */ /* 0x000fcc0000000000 */
[----:B------:R-:W-:Y:S03]  /*2090*/  IGMMA.64x16x32.S8.S8 R40, gdesc[UR12], R40, gsb0 ;  /* 0x006000000c2879f1 */ /* 0x000fe60008041028 */
[----:B------:R-:W-:Y:S02]  /*20a0*/  WARPGROUP.DEPBAR.LE gsb0, 0x0 ;  /* 0x00008000000079c5 */ /* 0x000fe40000010000 */
[----:B------:R-:W-:-:S06]  /*20b0*/  WARPGROUP.ARRIVE ;  /* 0x00000000000079c5 */ /* 0x000fcc0000000000 */
[----:B------:R-:W-:Y:S03]  /*20c0*/  IGMMA.64x16x32.S8.S8 R56, gdesc[UR8], R56, gsb0 ;  /* 0x00600000083879f1 */ /* 0x000fe60008041038 */
[----:B------:R-:W-:Y:S02]  /*20d0*/  WARPGROUP.DEPBAR.LE gsb0, 0x0 ;  /* 0x00008000000079c5 */ /* 0x000fe40000010000 */
[----:B------:R-:W-:Y:S05]  /*20e0*/  @!P0 BRA `(.L_x_28) ;  /* 0x0000000000048947 */ /* 0x000fea0003800000 */
[----:B------:R-:W-:Y:S01]  /*20f0*/  BPT.TRAP 0x1 ;  /* 0x000000040000795c */ /* 0x000fe20000300000 */
.L_x_28:
[----:B------:R-:W-:-:S13]  /*2100*/  ISETP.NE.AND P1, PT, R22, RZ, PT ;  /* 0x000000ff1600720c */ /* 0x000fda0003f25270 */
[----:B01----:R-:W-:-:S05]  /*2110*/  @P1 LEA R4, R3, UR7, 0x3 ;  /* 0x0000000703041c11 */ /* 0x003fca000f8e18ff */
[----:B------:R-:W-:-:S05]  /*2120*/  @P1 VIADD R4, R4, 0xf0 ;  /* 0x000000f004041836 */ /* 0x000fca0000000000 */
[----:B------:R-:W-:-:S04]  /*2130*/  @P1 PRMT R4, R19, 0x654, R4 ;  /* 0x0000065413041816 */ /* 0x000fc80000000004 */
[----:B------:R0:W-:Y:S01]  /*2140*/  @P1 SYNCS.ARRIVE.TRANS64.RED.A1T0 RZ, [R4+URZ], RZ ;  /* 0x000000ff04ff19a7 */ /* 0x0001e2000810043f */
[----:B------:R-:W-:-:S13]  /*2150*/  ISETP.GT.U32.AND P1, PT, R18, 0x1, PT ;  /* 0x000000011200780c */ /* 0x000fda0003f24070 */
[----:B0-----:R-:W-:Y:S05]  /*2160*/  @P1 BRA `(.L_x_29) ;  /* 0x0000000000041947 */ /* 0x001fea0003800000 */
[----:B------:R-:W-:Y:S01]  /*2170*/  BPT.TRAP 0x1 ;  /* 0x000000040000795c */ /* 0x000fe20000300000 */
.L_x_29:
[----:B------:R-:W-:Y:S01]  /*2180*/  UIADD3 UR5, UR5, 0x1, URZ ;  /* 0x0000000105057890 */ /* 0x000fe2000fffe03f */
[C---:B------:R-:W-:Y:S01]  /*2190*/  ISETP.GT.AND P2, PT, R0.reuse, 0x1, PT ;  /* 0x000000010000780c */ /* 0x040fe20003f44270 */
[----:B------:R-:W-:Y:S02]  /*21a0*/  VIADD R3, R3, 0x1 ;  /* 0x0000000103037836 */ /* 0x000fe40000000000 */
[----:B------:R-:W-:Y:S01]  /*21b0*/  UISETP.NE.AND UP0, UPT, UR5, 0x1e, UPT ;  /* 0x0000001e0500788c */ /* 0x000fe2000bf05270 */
[----:B------:R-:W-:Y:S02]  /*21c0*/  VIADD R0, R0, 0xffffffff ;  /* 0xffffffff00007836 */ /* 0x000fe40000000000 */
[C---:B------:R-:W-:Y:S01]  /*21d0*/  ISETP.NE.AND P1, PT, R3.reuse, 0x1e, PT ;  /* 0x0000001e0300780c */ /* 0x040fe20003f25270 */
[----:B------:R-:W-:Y:S02]  /*21e0*/  USEL UR6, URZ, 0x1, UP0 ;  /* 0x000000013f067887 */ /* 0x000fe40008000000 */
[----:B------:R-:W-:Y:S01]  /*21f0*/  USEL UR5, UR5, URZ, UP0 ;  /* 0x0000003f05057287 */ /* 0x000fe20008000000 */
[----:B------:R-:W-:-:S03]  /*2200*/  SEL R3, R3, RZ, P1 ;  /* 0x000000ff03037207 */ /* 0x000fc60000800000 */
[----:B------:R-:W-:Y:S01]  /*2210*/  LOP3.LUT R6, R6, UR6, RZ, 0x3c, !PT ;  /* 0x0000000606067c12 */ /* 0x000fe2000f8e3cff */
[----:B------:R-:W-:Y:S07]  /*2220*/  @P2 BRA `(.L_x_30) ;  /* 0xfffffff800e42947 */ /* 0x000fee000383ffff */
.L_x_23:
[----:B01----:R-:W0:Y:S02]  /*2230*/  LDC R0, c[0x0][0x28c] ;  /* 0x0000a300ff007b82 */ /* 0x003e240000000800 */
[----:B0-----:R-:W-:-:S13]  /*2240*/  ISETP.GE.AND P1, PT, R0, 0x1, PT ;  /* 0x000000010000780c */ /* 0x001fda0003f26270 */
[----:B------:R-:W-:Y:S05]  /*2250*/  @!P1 BRA `(.L_x_31) ;  /* 0x0000000000549947 */ /* 0x000fea0003800000 */
[----:B------:R-:W-:Y:S05]  /*2260*/  @!P0 BRA `(.L_x_32) ;  /* 0x0000000000048947 */ /* 0x000fea0003800000 */
[----:B------:R-:W-:Y:S01]  /*2270*/  BPT.TRAP 0x1 ;  /* 0x000000040000795c */ /* 0x000fe20000300000 */
.L_x_32:
[----:B------:R-:W-:Y:S01]  /*2280*/  ISETP.NE.AND P0, PT, R22, RZ, PT ;  /* 0x000000ff1600720c */ /* 0x000fe20003f05270 */
[----:B------:R-:W-:Y:S01]  /*2290*/  BSSY B0, `(.L_x_33) ;  /* 0x000000f000007945 */ /* 0x000fe20003800000 */
[----:B------:R-:W-:-:S11]  /*22a0*/  ISETP.GT.U32.AND P1, PT, R18, 0x1, PT ;  /* 0x000000011200780c */ /* 0x000fd60003f24070 */
[----:B------:R-:W-:Y:S05]  /*22b0*/  @!P0 BRA `(.L_x_34) ;  /* 0x0000000000308947 */ /* 0x000fea0003800000 */
[----:B------:R-:W0:Y:S01]  /*22c0*/  S2UR UR7, SR_CgaCtaId ;  /* 0x00000000000779c3 */ /* 0x000e220000008800 */
[----:B------:R-:W-:-:S04]  /*22d0*/  UIADD3 UR6, UR44, UR41, URZ ;  /* 0x000000292c067290 */ /* 0x000fc8000fffe03f */
[----:B------:R-:W-:-:S04]  /*22e0*/  UIMAD.WIDE.U32 UR4, UR6, -0x77777777, URZ ;  /* 0x88888889060478a5 */ /* 0x000fc8000f8e003f */
[----:B------:R-:W-:-:S03]  /*22f0*/  USHF.R.U32.HI UR4, URZ, 0x4, UR5 ;  /* 0x000000043f047899 */ /* 0x000fc60008011605 */
[----:B------:R-:W-:Y:S01]  /*2300*/  UMOV UR5, 0x400 ;  /* 0x0000040000057882 */ /* 0x000fe20000000000 */
[----:B------:R-:W-:Y:S02]  /*2310*/  UIMAD UR6, UR4, -0x1e, UR6 ;  /* 0xffffffe2040678a4 */ /* 0x000fe4000f8e0206 */
[----:B0-----:R-:W-:-:S04]  /*2320*/  ULEA UR5, UR7, UR5, 0x18 ;  /* 0x0000000507057291 */ /* 0x001fc8000f8ec03f */
[----:B------:R-:W-:-:S04]  /*2330*/  ULEA UR6, UR6, UR5, 0x3 ;  /* 0x0000000506067291 */ /* 0x000fc8000f8e183f */
[----:B------:R-:W-:-:S06]  /*2340*/  UIADD3 UR6, UR6, 0xf0, URZ ;  /* 0x000000f006067890 */ /* 0x000fcc000fffe03f */
[----:B------:R-:W-:-:S05]  /*2350*/  IMAD.U32 R0, RZ, RZ, UR6 ;  /* 0x00000006ff007e24 */ /* 0x000fca000f8e00ff */
[----:B------:R-:W-:-:S04]  /*2360*/  PRMT R0, R19, 0x654, R0 ;  /* 0x0000065413007816 */ /* 0x000fc80000000000 */
[----:B------:R0:W-:Y:S03]  /*2370*/  SYNCS.ARRIVE.TRANS64.RED.A1T0 RZ, [R0+URZ], RZ ;  /* 0x000000ff00ff79a7 */ /* 0x0001e6000810043f */
.L_x_34:
[----:B------:R-:W-:Y:S05]  /*2380*/  BSYNC B0 ;  /* 0x0000000000007941 */ /* 0x000fea0003800000 */
.L_x_33:
[----:B------:R-:W-:Y:S05]  /*2390*/  @P1 BRA `(.L_x_31) ;  /* 0x0000000000041947 */ /* 0x000fea0003800000 */
[----:B------:R-:W-:Y:S01]  /*23a0*/  BPT.TRAP 0x1 ;  /* 0x000000040000795c */ /* 0x000fe20000300000 */
.L_x_31:
[----:B------:R-:W-:Y:S01]  /*23b0*/  UISETP.GE.U32.AND UP1, UPT, UR43, 0x1e, UPT ;  /* 0x0000001e2b00788c */ /* 0x000fe2000bf26070 */
[----:B------:R-:W-:Y:S01]  /*23c0*/  IMAD R84, R84, 0x30, RZ ;  /* 0x0000003054547824 */ /* 0x000fe200078e02ff */
[----:B------:R-:W-:Y:S01]  /*23d0*/  UIADD3 UR41, UR43, UR41, URZ ;  /* 0x000000292b297290 */ /* 0x000fe2000fffe03f */
[----:B------:R-:W-:Y:S01]  /*23e0*/  IMAD R3, R83, 0xc0, RZ ;  /* 0x000000c053037824 */ /* 0x000fe200078e02ff */
[----:B------:R-:W-:Y:S01]  /*23f0*/  ULDC UR7, c[0x0][0x288] ;  /* 0x0000a20000077ab9 */ /* 0x000fe20000000800 */
[----:B0-----:R-:W-:Y:S01]  /*2400*/  IMAD.MOV.U32 R0, RZ, RZ, -0x1 ;  /* 0xffffffffff007424 */ /* 0x001fe200078e00ff */
[----:B------:R-:W-:Y:S01]  /*2410*/  UISETP.GT.U32.AND UP0, UPT, UR41, 0x1d, UPT ;  /* 0x0000001d2900788c */ /* 0x000fe2000bf04070 */
[----:B------:R-:W-:-:S03]  /*2420*/  ISETP.GE.AND P0, PT, R84, UR7, PT ;  /* 0x0000000754007c0c */ /* 0x000fc6000bf06270 */
[----:B------:R-:W-:Y:S02]  /*2430*/  UISETP.LT.U32.AND UP0, UPT, UR43, 0x1e, UP0 ;  /* 0x0000001e2b00788c */ /* 0x000fe40008701070 */
[----:B------:R-:W-:Y:S02]  /*2440*/  @UP1 UIMAD.WIDE.U32 UR4, UR41, -0x77777777, URZ ;  /* 0x88888889290418a5 */ /* 0x000fe4000f8e003f */
[----:B------:R-:W-:Y:S02]  /*2450*/  USEL UR6, URZ, 0x1, !UP0 ;  /* 0x000000013f067887 */ /* 0x000fe4000c000000 */
[----:B------:R-:W-:Y:S02]  /*2460*/  @UP1 USHF.R.U32.HI UR4, URZ, 0x4, UR5 ;  /* 0x000000043f041899 */ /* 0x000fe40008011605 */
[----:B------:R-:W-:Y:S01]  /*2470*/  ULOP3.LUT UR40, UR40, UR6, URZ, 0x3c, !UPT ;  /* 0x0000000628287292 */ /* 0x000fe2000f8e3c3f */
[----:B------:R-:W-:Y:S02]  /*2480*/  ULDC UR5, c[0x0][0x284] ;  /* 0x0000a10000057ab9 */ /* 0x000fe40000000800 */
[----:B------:R-:W-:Y:S01]  /*2490*/  ISETP.GE.OR P0, PT, R3, UR5, P0 ;  /* 0x0000000503007c0c */ /* 0x000fe20008706670 */
[----:B------:R-:W-:-:S12]  /*24a0*/  @UP1 ULOP3.LUT UR40, UR40, 0x1, UR4, 0x78, !UPT ;  /* 0x0000000128281892 */ /* 0x000fd8000f8e7804 */
[----:B------:R-:W-:Y:S05]  /*24b0*/  @P0 BRA `(.L_x_35) ;  /* 0x0000002800200947 */ /* 0x000fea0003800000 */
[----:B------:R-:W0:Y:S01]  /*24c0*/  LDC.64 R10, c[0x0][0x5c8] ;  /* 0x00017200ff0a7b82 */ /* 0x000e220000000a00 */
[----:B------:R-:W-:Y:S01]  /*24d0*/  SHF.R.S32.HI R14, RZ, 0x1f, R82 ;  /* 0x0000001fff0e7819 */ /* 0x000fe20000011452 */
[----:B------:R-:W-:Y:S01]  /*24e0*/  ULDC.64 UR4, c[0x0][0x5d0] ;  /* 0x0001740000047ab9 */ /* 0x000fe20000000a00 */
[----:B------:R-:W-:Y:S01]  /*24f0*/  LOP3.LUT R12, R84, 0x6, R77, 0xf8, !PT ;  /* 0x00000006540c7812 */ /* 0x000fe200078ef84d */
[----:B------:R-:W-:Y:S01]  /*2500*/  IMAD.WIDE R20, R83, 0xc0, R72 ;  /* 0x000000c053147825 */ /* 0x000fe200078e0248 */
[----:B------:R-:W-:Y:S02]  /*2510*/  BSSY B0, `(.L_x_35) ;  /* 0x0000282000007945 */ /* 0x000fe40003800000 */
[----:B------:R-:W-:Y:S01]  /*2520*/  SHF.R.S32.HI R13, RZ, 0x1f, R12 ;  /* 0x0000001fff0d7819 */ /* 0x000fe2000001140c */
[----:B------:R-:W-:Y:S02]  /*2530*/  IMAD R5, R14, UR4, RZ ;  /* 0x000000040e057c24 */ /* 0x000fe4000f8e02ff */
[----:B------:R-:W-:-:S02]  /*2540*/  IMAD.IADD R90, R80, 0x1, -R3 ;  /* 0x00000001505a7824 */ /* 0x000fc400078e0a03 */
[C---:B------:R-:W-:Y:S02]  /*2550*/  IMAD R7, R82.reuse, UR5, R5 ;  /* 0x0000000552077c24 */ /* 0x040fe4000f8e0205 */
[----:B------:R-:W-:Y:S01]  /*2560*/  IMAD.WIDE.U32 R4, R82, UR4, R12 ;  /* 0x0000000452047c25 */ /* 0x000fe2000f8e000c */
[----:B------:R-:W-:-:S03]  /*2570*/  ULDC.64 UR4, c[0x0][0x5c0] ;  /* 0x0001700000047ab9 */ /* 0x000fc60000000a00 */
[----:B------:R-:W-:Y:S02]  /*2580*/  IMAD.IADD R5, R5, 0x1, R7 ;  /* 0x0000000105057824 */ /* 0x000fe400078e0207 */
[----:B------:R-:W-:Y:S02]  /*2590*/  IMAD.IADD R3, R75, 0x1, -R84 ;  /* 0x000000014b037824 */ /* 0x000fe400078e0a54 */
[-C--:B0-----:R-:W-:Y:S01]  /*25a0*/  IMAD R6, R21, R10.reuse, RZ ;  /* 0x0000000a15067224 */ /* 0x081fe200078e02ff */
[----:B------:R-:W-:Y:S01]  /*25b0*/  SHF.L.U64.HI R15, R10, 0x3, R11 ;  /* 0x000000030a0f7819 */ /* 0x000fe2000001020b */
[----:B------:R-:W-:-:S04]  /*25c0*/  IMAD.WIDE.U32 R4, R20, R10, R4 ;  /* 0x0000000a14047225 */ /* 0x000fc800078e0004 */
[----:B------:R-:W-:Y:S01]  /*25d0*/  IMAD R7, R20, R11, R6 ;  /* 0x0000000b14077224 */ /* 0x000fe200078e0206 */
[----:B------:R-:W-:Y:S01]  /*25e0*/  IADD3 R4, P0, R4, UR4, RZ ;  /* 0x0000000404047c10 */ /* 0x000fe2000ff1e0ff */
[----:B------:R-:W-:Y:S02]  /*25f0*/  IMAD.SHL.U32 R9, R10, 0x8, RZ ;  /* 0x000000080a097824 */ /* 0x000fe400078e00ff */
[----:B------:R-:W-:Y:S01]  /*2600*/  IMAD R83, R11, 0x78, RZ ;  /* 0x000000780b537824 */ /* 0x000fe200078e02ff */
[----:B------:R-:W-:Y:S02]  /*2610*/  IADD3.X R5, R5, UR5, R7, P0, !PT ;  /* 0x0000000505057c10 */ /* 0x000fe400087fe407 */
[----:B------:R-:W-:-:S05]  /*2620*/  IADD3 R6, P0, R9, R4, RZ ;  /* 0x0000000409067210 */ /* 0x000fca0007f1e0ff */
[----:B------:R-:W-:Y:S01]  /*2630*/  IMAD.X R7, R15, 0x1, R5, P0 ;  /* 0x000000010f077824 */ /* 0x000fe200000e0605 */
[----:B-----5:R-:W-:Y:S01]  /*2640*/  ISETP.NE.AND P0, PT, R74, RZ, PT ;  /* 0x000000ff4a00720c */ /* 0x020fe20003f05270 */
[----:B------:R-:W-:-:S04]  /*2650*/  IMAD.WIDE.U32 R10, R10, 0x78, R6 ;  /* 0x000000780a0a7825 */ /* 0x000fc800078e0006 */
[----:B------:R-:W-:Y:S01]  /*2660*/  IMAD.IADD R11, R11, 0x1, R83 ;  /* 0x000000010b0b7824 */ /* 0x000fe200078e0253 */
[----:B------:R-:W-:-:S05]  /*2670*/  IADD3 R8, P1, R9, R10, RZ ;  /* 0x0000000a09087210 */ /* 0x000fca0007f3e0ff */
[----:B------:R-:W-:Y:S02]  /*2680*/  IMAD.X R9, R15, 0x1, R11, P1 ;  /* 0x000000010f097824 */ /* 0x000fe400008e060b */
[----:B------:R-:W-:Y:S06]  /*2690*/  @!P0 BRA `(.L_x_36) ;  /* 0x0000001c00548947 */ /* 0x000fec0003800000 */
[----:B------:R-:W0:Y:S01]  /*26a0*/  LDC.64 R92, c[0x0][0x5b0] ;  /* 0x00016c00ff5c7b82 */ /* 0x000e220000000a00 */
[----:B------:R-:W-:Y:S01]  /*26b0*/  ULDC.64 UR4, c[0x0][0x5b8] ;  /* 0x00016e0000047ab9 */ /* 0x000fe20000000a00 */
[----:B------:R-:W-:Y:S01]  /*26c0*/  ISETP.GE.AND P3, PT, R90, 0x1, PT ;  /* 0x000000015a00780c */ /* 0x000fe20003f66270 */
[----:B------:R-:W-:Y:S01]  /*26d0*/  IMAD R15, R14, UR4, RZ ;  /* 0x000000040e0f7c24 */ /* 0x000fe2000f8e02ff */
[----:B------:R-:W-:Y:S01]  /*26e0*/  BSSY B1, `(.L_x_37) ;  /* 0x000000e000017945 */ /* 0x000fe20003800000 */
[C---:B------:R-:W-:Y:S01]  /*26f0*/  IMAD.WIDE.U32 R86, R82.reuse, UR4, R12 ;  /* 0x0000000452567c25 */ /* 0x040fe2000f8e000c */
[----:B------:R-:W-:Y:S02]  /*2700*/  ISETP.LT.OR P1, PT, R3, 0x1, !P3 ;  /* 0x000000010300780c */ /* 0x000fe40005f21670 */
[----:B------:R-:W1:Y:S01]  /*2710*/  LDC.64 R94, c[0x0][0x5a8] ;  /* 0x00016a00ff5e7b82 */ /* 0x000e620000000a00 */
[----:B------:R-:W-:Y:S02]  /*2720*/  IMAD R15, R82, UR5, R15 ;  /* 0x00000005520f7c24 */ /* 0x000fe4000f8e020f */
[----:B------:R-:W-:-:S02]  /*2730*/  IMAD.MOV.U32 R82, RZ, RZ, R86 ;  /* 0x000000ffff527224 */ /* 0x000fc400078e0056 */
[----:B------:R-:W-:Y:S02]  /*2740*/  IMAD.IADD R83, R87, 0x1, R15 ;  /* 0x0000000157537824 */ /* 0x000fe400078e020f */
[-C--:B0-----:R-:W-:Y:S02]  /*2750*/  IMAD R14, R21, R92.reuse, RZ ;  /* 0x0000005c150e7224 */ /* 0x081fe400078e02ff */
[----:B------:R-:W-:-:S04]  /*2760*/  IMAD.WIDE.U32 R12, R20, R92, R82 ;  /* 0x0000005c140c7225 */ /* 0x000fc800078e0052 */
[----:B------:R-:W-:Y:S01]  /*2770*/  IMAD R91, R20, R93, R14 ;  /* 0x0000005d145b7224 */ /* 0x000fe200078e020e */
[----:B-1----:R-:W-:-:S04]  /*2780*/  IADD3 R12, P0, R12, R94, RZ ;  /* 0x0000005e0c0c7210 */ /* 0x002fc80007f1e0ff */
[----:B------:R-:W-:Y:S01]  /*2790*/  IADD3.X R13, R95, R13, R91, P0, !PT ;  /* 0x0000000d5f0d7210 */ /* 0x000fe200007fe45b */
[----:B------:R-:W-:Y:S08]  /*27a0*/  @P1 BRA `(.L_x_38) ;  /* 0x0000000000041947 */ /* 0x000ff00003800000 */
[----:B------:R0:W5:Y:S02]  /*27b0*/  LDG.E.U8 R81, desc[UR38][R12.64] ;  /* 0x000000260c517981 */ /* 0x000164000c1e1100 */
.L_x_38:
[----:B------:R-:W-:Y:S05]  /*27c0*/  BSYNC B1 ;  /* 0x0000000000017941 */ /* 0x000fea0003800000 */
.L_x_37:
[----:B-----5:R-:W-:Y:S01]  /*27d0*/  LOP3.LUT R14, R81, 0xffff, RZ, 0xc0, !PT ;  /* 0x0000ffff510e7812 */ /* 0x020fe200078ec0ff */
[----:B------:R-:W-:Y:S01]  /*27e0*/  IMAD.SHL.U32 R84, R92, 0x8, RZ ;  /* 0x000000085c547824 */ /* 0x000fe200078e00ff */
[----:B------:R-:W-:Y:S01]  /*27f0*/  ISETP.LT.OR P4, PT, R3, 0x2, !P3 ;  /* 0x000000020300780c */ /* 0x000fe20005f81670 */
[----:B------:R-:W-:Y:S01]  /*2800*/  BSSY B1, `(.L_x_39) ;  /* 0x000000b000017945 */ /* 0x000fe20003800000 */
[----:B------:R-:W-:Y:S02]  /*2810*/  PRMT R15, R14, 0x8880, RZ ;  /* 0x000088800e0f7816 */ /* 0x000fe400000000ff */
[----:B------:R-:W-:-:S03]  /*2820*/  SHF.L.U64.HI R85, R92, 0x3, R93 ;  /* 0x000000035c557819 */ /* 0x000fc6000001025d */
[----:B------:R-:W-:Y:S02]  /*2830*/  IMAD R88, R15, R74, RZ ;  /* 0x0000004a0f587224 */ /* 0x000fe400078e02ff */
[----:B------:R-:W-:-:S04]  /*2840*/  IMAD.WIDE.U32 R14, R20, R92, R84 ;  /* 0x0000005c140e7225 */ /* 0x000fc800078e0054 */
[----:B------:R-:W-:-:S05]  /*2850*/  @!P1 IMAD R89, R64, R23, R88 ;  /* 0x0000001740599224 */ /* 0x000fca00078e0258 */
[----:B------:R1:W-:Y:S01]  /*2860*/  @!P1 STG.E.U8 desc[UR38][R4.64], R89 ;  /* 0x0000005904009986 */ /* 0x0003e2000c101126 */
[----:B------:R-:W-:Y:S05]  /*2870*/  @P4 BRA `(.L_x_40) ;  /* 0x00000000000c4947 */ /* 0x000fea0003800000 */
[----:B------:R-:W1:Y:S02]  /*2880*/  LDG.E.U8 R81, desc[UR38][R12.64+0x1] ;  /* 0x000001260c517981 */ /* 0x000e64000c1e1100 */
[----:B-1----:R-:W-:-:S05]  /*2890*/  PRMT R89, R81, 0x8880, RZ ;  /* 0x0000888051597816 */ /* 0x002fca00000000ff */
[----:B------:R-:W-:-:S07]  /*28a0*/  IMAD R88, R89, R74, RZ ;  /* 0x0000004a59587224 */ /* 0x000fce00078e02ff */
.L_x_40:
[----:B------:R-:W-:Y:S05]  /*28b0*/  BSYNC B1 ;  /* 0x0000000000017941 */ /* 0x000fea0003800000 */
.L_x_39:
[----:B------:R-:W-:Y:S01]  /*28c0*/  @!P4 IMAD R65, R65, R23, R88 ;  /* 0x000000174141c224 */ /* 0x000fe200078e0258 */
[----:B------:R-:W-:Y:S01]  /*28d0*/  ISETP.GE.AND P0, PT, R90, 0x9, PT ;  /* 0x000000095a00780c */ /* 0x000fe20003f06270 */
[----:B------:R-:W-:Y:S01]  /*28e0*/  IMAD.IADD R15, R91, 0x1, R15 ;  /* 0x000000015b0f7824 */ /* 0x000fe200078e020f */
[----:B------:R-:W-:Y:S01]  /*28f0*/  IADD3 R14, P1, P2, R86, R94, R14 ;  /* 0x0000005e560e7210 */ /* 0x000fe20007a3e00e */
[----:B------:R-:W-:Y:S01]  /*2900*/  BSSY B1, `(.L_x_41) ;  /* 0x000000b000017945 */ /* 0x000fe20003800000 */
[----:B------:R2:W-:Y:S01]  /*2910*/  @!P4 STG.E.U8 desc[UR38][R4.64+0x1], R65 ;  /* 0x000001410400c986 */ /* 0x0005e2000c101126 */
[----:B------:R-:W-:Y:S02]  /*2920*/  ISETP.LT.OR P4, PT, R3, 0x1, !P0 ;  /* 0x000000010300780c */ /* 0x000fe40004781670 */
[----:B------:R-:W-:Y:S02]  /*2930*/  IADD3.X R15, R83, R95, R15, P1, P2 ;  /* 0x0000005f530f7210 */ /* 0x000fe40000fe440f */
[----:B-1----:R-:W-:-:S02]  /*2940*/  IADD3 R89, P5, R20, 0x80, RZ ;  /* 0x0000008014597810 */ /* 0x002fc40007fbe0ff */
[C---:B------:R-:W-:Y:S02]  /*2950*/  ISETP.LT.OR P1, PT, R3.reuse, 0x2, !P0 ;  /* 0x000000020300780c */ /* 0x040fe40004721670 */
[----:B------:R-:W-:-:S05]  /*2960*/  ISETP.LT.OR P2, PT, R3, 0x9, !P3 ;  /* 0x000000090300780c */ /* 0x000fca0005f41670 */
[----:B--2---:R-:W-:Y:S08]  /*2970*/  @P4 BRA `(.L_x_42) ;  /* 0x00000000000c4947 */ /* 0x004ff00003800000 */
[----:B------:R-:W2:Y:S02]  /*2980*/  LDG.E.U8 R81, desc[UR38][R14.64] ;  /* 0x000000260e517981 */ /* 0x000ea4000c1e1100 */
[----:B--2---:R-:W-:-:S05]  /*2990*/  PRMT R65, R81, 0x8880, RZ ;  /* 0x0000888051417816 */ /* 0x004fca00000000ff */
[----:B------:R-:W-:-:S07]  /*29a0*/  IMAD R88, R65, R74, RZ ;  /* 0x0000004a41587224 */ /* 0x000fce00078e02ff */
.L_x_42:
[----:B------:R-:W-:Y:S05]  /*29b0*/  BSYNC B1 ;  /* 0x0000000000017941 */ /* 0x000fea0003800000 */
.L_x_41:
[----:B------:R-:W-:Y:S01]  /*29c0*/  @!P4 IMAD R65, R66, R23, R88 ;  /* 0x000000174241c224 */ /* 0x000fe200078e0258 */
[----:B------:R-:W-:Y:S04]  /*29d0*/  BSSY B1, `(.L_x_43) ;  /* 0x0000006000017945 */ /* 0x000fe80003800000 */
[----:B------:R1:W-:Y:S01]  /*29e0*/  @!P4 STG.E.U8 desc[UR38][R6.64], R65 ;  /* 0x000000410600c986 */ /* 0x0003e2000c101126 */
[----:B------:R-:W-:Y:S05]  /*29f0*/  @P1 BRA `(.L_x_44) ;  /* 0x00000000000c1947 */ /* 0x000fea0003800000 */
[----:B------:R-:W1:Y:S02]  /*2a00*/  LDG.E.U8 R81, desc[UR38][R14.64+0x1] ;  /* 0x000001260e517981 */ /* 0x000e64000c1e1100 */
[----:B-1----:R-:W-:-:S05]  /*2a10*/  PRMT R65, R81, 0x8880, RZ ;  /* 0x0000888051417816 */ /* 0x002fca00000000ff */
[----:B------:R-:W-:-:S07]  /*2a20*/  IMAD R88, R65, R74, RZ ;  /* 0x0000004a41587224 */ /* 0x000fce00078e02ff */
.L_x_44:
[----:B------:R-:W-:Y:S05]  /*2a30*/  BSYNC B1 ;  /* 0x0000000000017941 */ /* 0x000fea0003800000 */
.L_x_43:
[----:B------:R-:W-:Y:S01]  /*2a40*/  @!P1 IMAD R67, R67, R23, R88 ;  /* 0x0000001743439224 */ /* 0x000fe200078e0258 */
[----:B------:R-:W-:Y:S04]  /*2a50*/  BSSY B1, `(.L_x_45) ;  /* 0x0000006000017945 */ /* 0x000fe80003800000 */
[----:B------:R2:W-:Y:S01]  /*2a60*/  @!P1 STG.E.U8 desc[UR38][R6.64+0x1], R67 ;  /* 0x0000014306009986 */ /* 0x0005e2000c101126 */
[----:B------:R-:W-:Y:S05]  /*2a70*/  @P2 BRA `(.L_x_46) ;  /* 0x00000000000c2947 */ /* 0x000fea0003800000 */
[----:B------:R-:W1:Y:S02]  /*2a80*/  LDG.E.U8 R81, desc[UR38][R12.64+0x8] ;  /* 0x000008260c517981 */ /* 0x000e64000c1e1100 */
[----:B-1----:R-:W-:-:S05]  /*2a90*/  PRMT R65, R81, 0x8880, RZ ;  /* 0x0000888051417816 */ /* 0x002fca00000000ff */
[----:B------:R-:W-:-:S07]  /*2aa0*/  IMAD R88, R65, R74, RZ ;  /* 0x0000004a41587224 */ /* 0x000fce00078e02ff */
.L_x_46:
[----:B------:R-:W-:Y:S05]  /*2ab0*/  BSYNC B1 ;  /* 0x0000000000017941 */ /* 0x000fea0003800000 */
.L_x_45:
[----:B------:R-:W-:Y:S01]  /*2ac0*/  ISETP.LT.OR P1, PT, R3, 0xa, !P3 ;  /* 0x0000000a0300780c */ /* 0x000fe20005f21670 */
[----:B--2---:R-:W-:Y:S01]  /*2ad0*/  @!P2 IMAD R67, R68, R23, R88 ;  /* 0x000000174443a224 */ /* 0x004fe200078e0258 */
[----:B------:R-:W-:Y:S01]  /*2ae0*/  BSSY B1, `(.L_x_47) ;  /* 0x000000b000017945 */ /* 0x000fe20003800000 */
[----:B-1----:R-:W-:-:S03]  /*2af0*/  IMAD.WIDE.U32 R64, R89, R92, R82 ;  /* 0x0000005c59407225 */ /* 0x002fc600078e0052 */
[----:B------:R1:W-:Y:S01]  /*2b00*/  @!P2 STG.E.U8 desc[UR38][R4.64+0x8], R67 ;  /* 0x000008430400a986 */ /* 0x0003e2000c101126 */
[----:B------:R-:W-:Y:S01]  /*2b10*/  IMAD.X R21, RZ, RZ, R21, P5 ;  /* 0x000000ffff157224 */ /* 0x000fe200028e0615 */
[C---:B------:R-:W-:Y:S02]  /*2b20*/  ISETP.LT.OR P5, PT, R3.reuse, 0x9, !P0 ;  /* 0x000000090300780c */ /* 0x040fe400047a1670 */
[----:B------:R-:W-:Y:S02]  /*2b30*/  ISETP.LT.OR P2, PT, R3, 0xa, !P0 ;  /* 0x0000000a0300780c */ /* 0x000fe40004741670 */
[----:B------:R-:W-:Y:S01]  /*2b40*/  IADD3 R20, P4, R64, R94, RZ ;  /* 0x0000005e40147210 */ /* 0x000fe20007f9e0ff */
[----:B------:R-:W-:-:S12]  /*2b50*/  @P1 BRA `(.L_x_48) ;  /* 0x00000000000c1947 */ /* 0x000fd80003800000 */
[----:B------:R-:W1:Y:S02]  /*2b60*/  LDG.E.U8 R81, desc[UR38][R12.64+0x9] ;  /* 0x000009260c517981 */ /* 0x000e64000c1e1100 */
[----:B-1----:R-:W-:-:S05]  /*2b70*/  PRMT R67, R81, 0x8880, RZ ;  /* 0x0000888051437816 */ /* 0x002fca00000000ff */
[----:B------:R-:W-:-:S07]  /*2b80*/  IMAD R88, R67, R74, RZ ;  /* 0x0000004a43587224 */ /* 0x000fce00078e02ff */
.L_x_48:
[----:B------:R-:W-:Y:S05]  /*2b90*/  BSYNC B1 ;  /* 0x0000000000017941 */ /* 0x000fea0003800000 */
.L_x_47:
[----:B------:R-:W-:Y:S01]  /*2ba0*/  @!P1 IMAD R69, R69, R23, R88 ;  /* 0x0000001745459224 */ /* 0x000fe200078e0258 */
[----:B------:R-:W-:Y:S01]  /*2bb0*/  BSSY B1, `(.L_x_49) ;  /* 0x0000007000017945 */ /* 0x000fe20003800000 */
[----:B------:R-:W-:-:S03]  /*2bc0*/  IMAD R66, R21, R92, RZ ;  /* 0x0000005c15427224 */ /* 0x000fc600078e02ff */
[----:B------:R2:W-:Y:S01]  /*2bd0*/  @!P1 STG.E.U8 desc[UR38][R4.64+0x9], R69 ;  /* 0x0000094504009986 */ /* 0x0005e2000c101126 */
[----:B------:R-:W-:Y:S05]  /*2be0*/  @P5 BRA `(.L_x_50) ;  /* 0x00000000000c5947 */ /* 0x000fea0003800000 */
[----:B------:R-:W1:Y:S02]  /*2bf0*/  LDG.E.U8 R81, desc[UR38][R14.64+0x8] ;  /* 0x000008260e517981 */ /* 0x000e64000c1e1100 */
[----:B-1----:R-:W-:-:S05]  /*2c00*/  PRMT R67, R81, 0x8880, RZ ;  /* 0x0000888051437816 */ /* 0x002fca00000000ff */
[----:B------:R-:W-:-:S07]  /*2c10*/  IMAD R88, R67, R74, RZ ;  /* 0x0000004a43587224 */ /* 0x000fce00078e02ff */
.L_x_50:
[----:B------:R-:W-:Y:S05]  /*2c20*/  BSYNC B1 ;  /* 0x0000000000017941 */ /* 0x000fea0003800000 */
.L_x_49:
[----:B-1----:R-:W-:Y:S01]  /*2c30*/  @!P5 IMAD R67, R70, R23, R88 ;  /* 0x000000174643d224 */ /* 0x002fe200078e0258 */
[----:B------:R-:W-:Y:S01]  /*2c40*/  BSSY B1, `(.L_x_51) ;  /* 0x0000007000017945 */ /* 0x000fe20003800000 */
[----:B--2---:R-:W-:-:S03]  /*2c50*/  IMAD R69, R89, R93, R66 ;  /* 0x0000005d59457224 */ /* 0x004fc600078e0242 */
[----:B------:R1:W-:Y:S01]  /*2c60*/  @!P5 STG.E.U8 desc[UR38][R6.64+0x8], R67 ;  /* 0x000008430600d986 */ /* 0x0003e2000c101126 */
[----:B------:R-:W-:Y:S05]  /*2c70*/  @P2 BRA `(.L_x_52) ;  /* 0x00000000000c2947 */ /* 0x000fea0003800000 */
[----:B------:R-:W1:Y:S02]  /*2c80*/  LDG.E.U8 R81, desc[UR38][R14.64+0x9] ;  /* 0x000009260e517981 */ /* 0x000e64000c1e1100 */
[----:B-1----:R-:W-:-:S05]  /*2c90*/  PRMT R67, R81, 0x8880, RZ ;  /* 0x0000888051437816 */ /* 0x002fca00000000ff */
[----:B------:R-:W-:-:S07]  /*2ca0*/  IMAD R88, R67, R74, RZ ;  /* 0x0000004a43587224 */ /* 0x000fce00078e02ff */
.L_x_52:
[----:B------:R-:W-:Y:S05]  /*2cb0*/  BSYNC B1 ;  /* 0x0000000000017941 */ /* 0x000fea0003800000 */
.L_x_51:
[----:B------:R-:W-:Y:S01]  /*2cc0*/  ISETP.GE.AND P1, PT, R90, 0x81, PT ;  /* 0x000000815a00780c */ /* 0x000fe20003f26270 */
[----:B------:R-:W-:Y:S01]  /*2cd0*/  @!P2 IMAD R71, R71, R23, R88 ;  /* 0x000000174747a224 */ /* 0x000fe200078e0258 */
[----:B------:R-:W-:Y:S01]  /*2ce0*/  IADD3.X R21, R95, R65, R69, P4, !PT ;  /* 0x000000415f157210 */ /* 0x000fe200027fe445 */
[----:B------:R-:W-:Y:S01]  /*2cf0*/  IMAD.WIDE.U32 R84, R89, R92, R84 ;  /* 0x0000005c59547225 */ /* 0x000fe200078e0054 */
[----:B------:R-:W-:Y:S01]  /*2d00*/  ISETP.LT.OR P4, PT, R3, 0x1, !P1 ;  /* 0x000000010300780c */ /* 0x000fe20004f81670 */
[----:B------:R-:W-:Y:S01]  /*2d10*/  BSSY B1, `(.L_x_53) ;  /* 0x0000008000017945 */ /* 0x000fe20003800000 */
[----:B------:R2:W-:Y:S01]  /*2d20*/  @!P2 STG.E.U8 desc[UR38][R6.64+0x9], R71 ;  /* 0x000009470600a986 */ /* 0x0005e2000c101126 */
[----:B------:R-:W-:Y:S01]  /*2d30*/  IADD3 R64, P2, P5, R86, R94, R84 ;  /* 0x0000005e56407210 */ /* 0x000fe20007d5e054 */
[----:B------:R-:W-:-:S09]  /*2d40*/  IMAD.IADD R84, R69, 0x1, R85 ;  /* 0x0000000145547824 */ /* 0x000fd200078e0255 */
[----:B------:R-:W-:Y:S05]  /*2d50*/  @P4 BRA `(.L_x_54) ;  /* 0x00000000000c4947 */ /* 0x000fea0003800000 */
[----:B------:R-:W1:Y:S02]  /*2d60*/  LDG.E.U8 R81, desc[UR38][R20.64] ;  /* 0x0000002614517981 */ /* 0x000e64000c1e1100 */
[----:B-1----:R-:W-:-:S05]  /*2d70*/  PRMT R67, R81, 0x8880, RZ ;  /* 0x0000888051437816 */ /* 0x002fca00000000ff */
[----:B------:R-:W-:-:S07]  /*2d80*/  IMAD R88, R67, R74, RZ ;  /* 0x0000004a43587224 */ /* 0x000fce00078e02ff */
.L_x_54:
[----:B------:R-:W-:Y:S05]  /*2d90*/  BSYNC B1 ;  /* 0x0000000000017941 */ /* 0x000fea0003800000 */
.L_x_53:
[----:B-1----:R-:W-:Y:S01]  /*2da0*/  @!P4 IMAD R67, R56, R23, R88 ;  /* 0x000000173843c224 */ /* 0x002fe200078e0258 */
[----:B------:R-:W-:Y:S01]  /*2db0*/  IADD3.X R65, R83, R95, R84, P2, P5 ;  /* 0x0000005f53417210 */ /* 0x000fe200017ea454 */
[----:B------:R-:W-:Y:S01]  /*2dc0*/  BSSY B1, `(.L_x_55) ;  /* 0x0000009000017945 */ /* 0x000fe20003800000 */
[----:B------:R-:W-:Y:S02]  /*2dd0*/  ISETP.GE.AND P2, PT, R90, 0x89, PT ;  /* 0x000000895a00780c */ /* 0x000fe40003f46270 */
[----:B------:R1:W-:Y:S01]  /*2de0*/  @!P4 STG.E.U8 desc[UR38][R10.64], R67 ;  /* 0x000000430a00c986 */ /* 0x0003e2000c101126 */
[C---:B------:R-:W-:Y:S02]  /*2df0*/  ISETP.LT.OR P4, PT, R3.reuse, 0x2, !P1 ;  /* 0x000000020300780c */ /* 0x040fe40004f81670 */
[----:B------:R-:W-:-:S11]  /*2e00*/  ISETP.LT.OR P5, PT, R3, 0x1, !P2 ;  /* 0x000000010300780c */ /* 0x000fd600057a1670 */
[----:B-1----:R-:W-:Y:S05]  /*2e10*/  @P4 BRA `(.L_x_56) ;  /* 0x00000000000c4947 */ /* 0x002fea0003800000 */
[----:B------:R-:W3:Y:S02]  /*2e20*/  LDG.E.U8 R81, desc[UR38][R20.64+0x1] ;  /* 0x0000012614517981 */ /* 0x000ee4000c1e1100 */
[----:B---3--:R-:W-:-:S05]  /*2e30*/  PRMT R67, R81, 0x8880, RZ ;  /* 0x0000888051437816 */ /* 0x008fca00000000ff */
[----:B------:R-:W-:-:S07]  /*2e40*/  IMAD R88, R67, R74, RZ ;  /* 0x0000004a43587224 */ /* 0x000fce00078e02ff */
.L_x_56:
[----:B------:R-:W-:Y:S05]  /*2e50*/  BSYNC B1 ;  /* 0x0000000000017941 */ /* 0x000fea0003800000 */
.L_x_55:
[----:B------:R-:W-:Y:S01]  /*2e60*/  @!P4 IMAD R57, R57, R23, R88 ;  /* 0x000000173939c224 */ /* 0x000fe200078e0258 */
[----:B------:R-:W-:Y:S04]  /*2e70*/  BSSY B1, `(.L_x_57) ;  /* 0x0000006000017945 */ /* 0x000fe80003800000 */
[----:B------:R1:W-:Y:S01]  /*2e80*/  @!P4 STG.E.U8 desc[UR38][R10.64+0x1], R57 ;  /* 0x000001390a00c986 */ /* 0x0003e2000c101126 */
[----:B------:R-:W-:Y:S05]  /*2e90*/  @P5 BRA `(.L_x_58) ;  /* 0x00000000000c5947 */ /* 0x000fea0003800000 */
[----:B------:R-:W1:Y:S02]  /*2ea0*/  LDG.E.U8 R81, desc[UR38][R64.64] ;  /* 0x0000002640517981 */ /* 0x000e64000c1e1100 */
[----:B-1----:R-:W-:-:S05]  /*2eb0*/  PRMT R57, R81, 0x8880, RZ ;  /* 0x0000888051397816 */ /* 0x002fca00000000ff */
[----:B------:R-:W-:-:S07]  /*2ec0*/  IMAD R88, R57, R74, RZ ;  /* 0x0000004a39587224 */ /* 0x000fce00078e02ff */
.L_x_58:
[----:B------:R-:W-:Y:S05]  /*2ed0*/  BSYNC B1 ;  /* 0x0000000000017941 */ /* 0x000fea0003800000 */
.L_x_57:
[C---:B------:R-:W-:Y:S01]  /*2ee0*/  ISETP.LT.OR P4, PT, R3.reuse, 0x2, !P2 ;  /* 0x000000020300780c */ /* 0x040fe20005781670 */
[----:B-1----:R-:W-:Y:S01]  /*2ef0*/  @!P5 IMAD R57, R58, R23, R88 ;  /* 0x000000173a39d224 */ /* 0x002fe200078e0258 */
[----:B------:R-:W-:Y:S04]  /*2f00*/  BSSY B1, `(.L_x_59) ;  /* 0x0000007000017945 */ /* 0x000fe80003800000 */
[----:B------:R1:W-:Y:S01]  /*2f10*/  @!P5 STG.E.U8 desc[UR38][R8.64], R57 ;  /* 0x000000390800d986 */ /* 0x0003e2000c101126 */
[----:B------:R-:W-:-:S06]  /*2f20*/  ISETP.LT.OR P5, PT, R3, 0x9, !P1 ;  /* 0x000000090300780c */ /* 0x000fcc0004fa1670 */
[----:B------:R-:W-:Y:S07]  /*2f30*/  @P4 BRA `(.L_x_60) ;  /* 0x00000000000c4947 */ /* 0x000fee0003800000 */
[----:B------:R-:W1:Y:S02]  /*2f40*/  LDG.E.U8 R81, desc[UR38][R64.64+0x1] ;  /* 0x0000012640517981 */ /* 0x000e64000c1e1100 */
[----:B-1----:R-:W-:-:S05]  /*2f50*/  PRMT R57, R81, 0x8880, RZ ;  /* 0x0000888051397816 */ /* 0x002fca00000000ff */
[----:B------:R-:W-:-:S07]  /*2f60*/  IMAD R88, R57, R74, RZ ;  /* 0x0000004a39587224 */ /* 0x000fce00078e02ff */
.L_x_60:
[----:B------:R-:W-:Y:S05]  /*2f70*/  BSYNC B1 ;  /* 0x0000000000017941 */ /* 0x000fea0003800000 */
.L_x_59:
[----:B------:R-:W-:Y:S01]  /*2f80*/  @!P4 IMAD R59, R59, R23, R88 ;  /* 0x000000173b3bc224 */ /* 0x000fe200078e0258 */
[----:B------:R-:W-:Y:S04]  /*2f90*/  BSSY B1, `(.L_x_61) ;  /* 0x0000006000017945 */ /* 0x000fe80003800000 */
[----:B------:R3:W-:Y:S01]  /*2fa0*/  @!P4 STG.E.U8 desc[UR38][R8.64+0x1], R59 ;  /* 0x0000013b0800c986 */ /* 0x0007e2000c101126 */
[----:B------:R-:W-:Y:S05]  /*2fb0*/  @P5 BRA `(.L_x_62) ;  /* 0x00000000000c5947 */ /* 0x000fea0003800000 */
[----:B------:R-:W1:Y:S02]  /*2fc0*/  LDG.E.U8 R81, desc[UR38][R20.64+0x8] ;  /* 0x0000082614517981 */ /* 0x000e64000c1e1100 */
[----:B-1----:R-:W-:-:S05]  /*2fd0*/  PRMT R57, R81, 0x8880, RZ ;  /* 0x0000888051397816 */ /* 0x002fca00000000ff */
[----:B------:R-:W-:-:S07]  /*2fe0*/  IMAD R88, R57, R74, RZ ;  /* 0x0000004a39587224 */ /* 0x000fce00078e02ff */
.L_x_62:
[----:B------:R-:W-:Y:S05]  /*2ff0*/  BSYNC B1 ;  /* 0x0000000000017941 */ /* 0x000fea0003800000 */
.L_x_61:
        /* <DEDUP_REMOVED lines=9> */
.L_x_64:
[----:B------:R-:W-:Y:S05]  /*3090*/  BSYNC B1 ;  /* 0x0000000000017941 */ /* 0x000fea0003800000 */
.L_x_63:
[----:B------:R-:W-:Y:S01]  /*30a0*/  @!P4 IMAD R61, R61, R23, R88 ;  /* 0x000000173d3dc224 */ /* 0x000fe200078e0258 */
[----:B------:R-:W-:Y:S04]  /*30b0*/  BSSY B1, `(.L_x_65) ;  /* 0x0000006000017945 */ /* 0x000fe80003800000 */
[----:B------:R4:W-:Y:S01]  /*30c0*/  @!P4 STG.E.U8 desc[UR38][R10.64+0x9], R61 ;  /* 0x0000093d0a00c986 */ /* 0x0009e2000c101126 */
[----:B------:R-:W-:Y:S05]  /*30d0*/  @P5 BRA `(.L_x_66) ;  /* 0x00000000000c5947 */ /* 0x000fea0003800000 */
[----:B------:R-:W1:Y:S02]  /*30e0*/  LDG.E.U8 R81, desc[UR38][R64.64+0x8] ;  /* 0x0000082640517981 */ /* 0x000e64000c1e1100 */
[----:B-1----:R-:W-:-:S05]  /*30f0*/  PRMT R57, R81, 0x8880, RZ ;  /* 0x0000888051397816 */ /* 0x002fca00000000ff */
[----:B------:R-:W-:-:S07]  /*3100*/  IMAD R88, R57, R74, RZ ;  /* 0x0000004a39587224 */ /* 0x000fce00078e02ff */
.L_x_66:
[----:B------:R-:W-:Y:S05]  /*3110*/  BSYNC B1 ;  /* 0x0000000000017941 */ /* 0x000fea0003800000 */
.L_x_65:
        /* <DEDUP_REMOVED lines=9> */
.L_x_68:
[----:B------:R-:W-:Y:S05]  /*31b0*/  BSYNC B1 ;  /* 0x0000000000017941 */ /* 0x000fea0003800000 */
.L_x_67:
[----:B------:R-:W-:Y:S01]  /*31c0*/  @!P4 IMAD R63, R63, R23, R88 ;  /* 0x000000173f3fc224 */ /* 0x000fe200078e0258 */
[----:B------:R-:W-:Y:S04]  /*31d0*/  BSSY B1, `(.L_x_69) ;  /* 0x0000006000017945 */ /* 0x000fe80003800000 */
[----:B------:R0:W-:Y:S01]  /*31e0*/  @!P4 STG.E.U8 desc[UR38][R8.64+0x9], R63 ;  /* 0x0000093f0800c986 */ /* 0x0001e2000c101126 */
[----:B------:R-:W-:Y:S05]  /*31f0*/  @P5 BRA `(.L_x_70) ;  /* 0x00000000000c5947 */ /* 0x000fea0003800000 */
[----:B------:R-:W1:Y:S02]  /*3200*/  LDG.E.U8 R81, desc[UR38][R12.64+0x10] ;  /* 0x000010260c517981 */ /* 0x000e64000c1e1100 */
[----:B-1----:R-:W-:-:S05]  /*3210*/  PRMT R57, R81, 0x8880, RZ ;  /* 0x0000888051397816 */ /* 0x002fca00000000ff */
[----:B------:R-:W-:-:S07]  /*3220*/  IMAD R88, R57, R74, RZ ;  /* 0x0000004a39587224 */ /* 0x000fce00078e02ff */
.L_x_70:
[----:B------:R-:W-:Y:S05]  /*3230*/  BSYNC B1 ;  /* 0x0000000000017941 */ /* 0x000fea0003800000 */
.L_x_69:
        /* <DEDUP_REMOVED lines=9> */
.L_x_72:
[----:B------:R-:W-:Y:S05]  /*32d0*/  BSYNC B1 ;  /* 0x0000000000017941 */ /* 0x000fea0003800000 */
.L_x_71:
[----:B------:R-:W-:Y:S01]  /*32e0*/  @!P4 IMAD R49, R49, R23, R88 ;  /* 0x000000173131c224 */ /* 0x000fe200078e0258 */
[----:B------:R-:W-:Y:S04]  /*32f0*/  BSSY B1, `(.L_x_73) ;  /* 0x0000006000017945 */ /* 0x000fe80003800000 */
[----:B------:R0:W-:Y:S01]  /*3300*/  @!P4 STG.E.U8 desc[UR38][R4.64+0x11], R49 ;  /* 0x000011310400c986 */ /* 0x0001e2000c101126 */
[----:B------:R-:W-:Y:S05]  /*3310*/  @P5 BRA `(.L_x_74) ;  /* 0x00000000000c5947 */ /* 0x000fea0003800000 */
[----:B------:R-:W0:Y:S02]  /*3320*/  LDG.E.U8 R81, desc[UR38][R14.64+0x10] ;  /* 0x000010260e517981 */ /* 0x000e24000c1e1100 */
[----:B0-----:R-:W-:-:S05]  /*3330*/  PRMT R49, R81, 0x8880, RZ ;  /* 0x0000888051317816 */ /* 0x001fca00000000ff */
[----:B------:R-:W-:-:S07]  /*3340*/  IMAD R88, R49, R74, RZ ;  /* 0x0000004a31587224 */ /* 0x000fce00078e02ff */
.L_x_74:
[----:B------:R-:W-:Y:S05]  /*3350*/  BSYNC B1 ;  /* 0x0000000000017941 */ /* 0x000fea0003800000 */
.L_x_73:
[C---:B------:R-:W-:Y:S01]  /*3360*/  ISETP.LT.OR P4, PT, R3.reuse, 0x12, !P0 ;  /* 0x000000120300780c */ /* 0x040fe20004781670 */
[----:B0-----:R-:W-:Y:S01]  /*3370*/  @!P5 IMAD R49, R50, R23, R88 ;  /* 0x000000173231d224 */ /* 0x001fe200078e0258 */
[----:B------:R-:W-:Y:S04]  /*3380*/  BSSY B1, `(.L_x_75) ;  /* 0x0000007000017945 */ /* 0x000fe80003800000 */
[----:B------:R0:W-:Y:S01]  /*3390*/  @!P5 STG.E.U8 desc[UR38][R6.64+0x10], R49 ;  /* 0x000010310600d986 */ /* 0x0001e2000c101126 */
[----:B------:R-:W-:-:S06]  /*33a0*/  ISETP.LT.OR P5, PT, R3, 0x19, !P3 ;  /* 0x000000190300780c */ /* 0x000fcc0005fa1670 */
[----:B------:R-:W-:Y:S07]  /*33b0*/  @P4 BRA `(.L_x_76) ;  /* 0x00000000000c4947 */ /* 0x000fee0003800000 */
[----:B------:R-:W0:Y:S02]  /*33c0*/  LDG.E.U8 R81, desc[UR38][R14.64+0x11] ;  /* 0x000011260e517981 */ /* 0x000e24000c1e1100 */
[----:B0-----:R-:W-:-:S05]  /*33d0*/  PRMT R49, R81, 0x8880, RZ ;  /* 0x0000888051317816 */ /* 0x001fca00000000ff */
[----:B------:R-:W-:-:S07]  /*33e0*/  IMAD R88, R49, R74, RZ ;  /* 0x0000004a31587224 */ /* 0x000fce00078e02ff */
.L_x_76:
[----:B------:R-:W-:Y:S05]  /*33f0*/  BSYNC B1 ;  /* 0x0000000000017941 */ /* 0x000fea0003800000 */
.L_x_75:
[----:B------:R-:W-:Y:S01]  /*3400*/  @!P4 IMAD R51, R51, R23, R88 ;  /* 0x000000173333c224 */ /* 0x000fe200078e0258 */
[----:B------:R-:W-:Y:S04]  /*3410*/  BSSY B1, `(.L_x_77) ;  /* 0x0000006000017945 */ /* 0x000fe80003800000 */
[----:B------:R0:W-:Y:S01]  /*3420*/  @!P4 STG.E.U8 desc[UR38][R6.64+0x11], R51 ;  /* 0x000011330600c986 */ /* 0x0001e2000c101126 */
[----:B------:R-:W-:Y:S05]  /*3430*/  @P5 BRA `(.L_x_78) ;  /* 0x00000000000c5947 */ /* 0x000fea0003800000 */
[----:B------:R-:W0:Y:S02]  /*3440*/  LDG.E.U8 R81, desc[UR38][R12.64+0x18] ;  /* 0x000018260c517981 */ /* 0x000e24000c1e1100 */
[----:B0-----:R-:W-:-:S05]  /*3450*/  PRMT R49, R81, 0x8880, RZ ;  /* 0x0000888051317816 */ /* 0x001fca00000000ff */
[----:B------:R-:W-:-:S07]  /*3460*/  IMAD R88, R49, R74, RZ ;  /* 0x0000004a31587224 */ /* 0x000fce00078e02ff */
.L_x_78:
[----:B------:R-:W-:Y:S05]  /*3470*/  BSYNC B1 ;  /* 0x0000000000017941 */ /* 0x000fea0003800000 */
.L_x_77:
        /* <DEDUP_REMOVED lines=9> */
.L_x_80:
[----:B------:R-:W-:Y:S05]  /*3510*/  BSYNC B1 ;  /* 0x0000000000017941 */ /* 0x000fea0003800000 */
.L_x_79:
[----:B------:R-:W-:Y:S01]  /*3520*/  @!P4 IMAD R53, R53, R23, R88 ;  /* 0x000000173535c224 */ /* 0x000fe200078e0258 */
[----:B------:R-:W-:Y:S04]  /*3530*/  BSSY B1, `(.L_x_81) ;  /* 0x0000006000017945 */ /* 0x000fe80003800000 */
[----:B------:R0:W-:Y:S01]  /*3540*/  @!P4 STG.E.U8 desc[UR38][R4.64+0x19], R53 ;  /* 0x000019350400c986 */ /* 0x0001e2000c101126 */
[----:B------:R-:W-:Y:S05]  /*3550*/  @P5 BRA `(.L_x_82) ;  /* 0x00000000000c5947 */ /* 0x000fea0003800000 */
[----:B------:R-:W0:Y:S02]  /*3560*/  LDG.E.U8 R81, desc[UR38][R14.64+0x18] ;  /* 0x000018260e517981 */ /* 0x000e24000c1e1100 */
[----:B0-----:R-:W-:-:S05]  /*3570*/  PRMT R49, R81, 0x8880, RZ ;  /* 0x0000888051317816 */ /* 0x001fca00000000ff */
[----:B------:R-:W-:-:S07]  /*3580*/  IMAD R88, R49, R74, RZ ;  /* 0x0000004a31587224 */ /* 0x000fce00078e02ff */
.L_x_82:
[----:B------:R-:W-:Y:S05]  /*3590*/  BSYNC B1 ;  /* 0x0000000000017941 */ /* 0x000fea0003800000 */
.L_x_81:
        /* <DEDUP_REMOVED lines=9> */
.L_x_84:
[----:B------:R-:W-:Y:S05]  /*3630*/  BSYNC B1 ;  /* 0x0000000000017941 */ /* 0x000fea0003800000 */
.L_x_83:
[----:B------:R-:W-:Y:S01]  /*3640*/  @!P4 IMAD R55, R55, R23, R88 ;  /* 0x000000173737c224 */ /* 0x000fe200078e0258 */
[----:B------:R-:W-:Y:S04]  /*3650*/  BSSY B1, `(.L_x_85) ;  /* 0x0000006000017945 */ /* 0x000fe80003800000 */
[----:B------:R0:W-:Y:S01]  /*3660*/  @!P4 STG.E.U8 desc[UR38][R6.64+0x19], R55 ;  /* 0x000019370600c986 */ /* 0x0001e2000c101126 */
[----:B------:R-:W-:Y:S05]  /*3670*/  @P5 BRA `(.L_x_86) ;  /* 0x00000000000c5947 */ /* 0x000fea0003800000 */
[----:B------:R-:W0:Y:S02]  /*3680*/  LDG.E.U8 R81, desc[UR38][R20.64+0x10] ;  /* 0x0000102614517981 */ /* 0x000e24000c1e1100 */
[----:B0-----:R-:W-:-:S05]  /*3690*/  PRMT R49, R81, 0x8880, RZ ;  /* 0x0000888051317816 */ /* 0x001fca00000000ff */
[----:B------:R-:W-:-:S07]  /*36a0*/  IMAD R88, R49, R74, RZ ;  /* 0x0000004a31587224 */ /* 0x000fce00078e02ff */
.L_x_86:
[----:B------:R-:W-:Y:S05]  /*36b0*/  BSYNC B1 ;  /* 0x0000000000017941 */ /* 0x000fea0003800000 */
.L_x_85:
        /* <DEDUP_REMOVED lines=9> */
.L_x_88:
[----:B------:R-:W-:Y:S05]  /*3750*/  BSYNC B1 ;  /* 0x0000000000017941 */ /* 0x000fea0003800000 */
.L_x_87:
[----:B------:R-:W-:Y:S01]  /*3760*/  @!P4 IMAD R41, R41, R23, R88 ;  /* 0x000000172929c224 */ /* 0x000fe200078e0258 */
[----:B------:R-:W-:Y:S04]  /*3770*/  BSSY B1, `(.L_x_89) ;  /* 0x0000006000017945 */ /* 0x000fe80003800000 */
[----:B------:R0:W-:Y:S01]  /*3780*/  @!P4 STG.E.U8 desc[UR38][R10.64+0x11], R41 ;  /* 0x000011290a00c986 */ /* 0x0001e2000c101126 */
[----:B------:R-:W-:Y:S05]  /*3790*/  @P5 BRA `(.L_x_90) ;  /* 0x00000000000c5947 */ /* 0x000fea0003800000 */
[----:B------:R-:W0:Y:S02]  /*37a0*/  LDG.E.U8 R81, desc[UR38][R64.64+0x10] ;  /* 0x0000102640517981 */ /* 0x000e24000c1e1100 */
[----:B0-----:R-:W-:-:S05]  /*37b0*/  PRMT R41, R81, 0x8880, RZ ;  /* 0x0000888051297816 */ /* 0x001fca00000000ff */
[----:B------:R-:W-:-:S07]  /*37c0*/  IMAD R88, R41, R74, RZ ;  /* 0x0000004a29587224 */ /* 0x000fce00078e02ff */
.L_x_90:
[----:B------:R-:W-:Y:S05]  /*37d0*/  BSYNC B1 ;  /* 0x0000000000017941 */ /* 0x000fea0003800000 */
.L_x_89:
        /* <DEDUP_REMOVED lines=9> */
.L_x_92:
[----:B------:R-:W-:Y:S05]  /*3870*/  BSYNC B1 ;  /* 0x0000000000017941 */ /* 0x000fea0003800000 */
.L_x_91:
[----:B------:R-:W-:Y:S01]  /*3880*/  @!P4 IMAD R43, R43, R23, R88 ;  /* 0x000000172b2bc224 */ /* 0x000fe200078e0258 */
[----:B------:R-:W-:Y:S04]  /*3890*/  BSSY B1, `(.L_x_93) ;  /* 0x0000006000017945 */ /* 0x000fe80003800000 */
[----:B------:R0:W-:Y:S01]  /*38a0*/  @!P4 STG.E.U8 desc[UR38][R8.64+0x11], R43 ;  /* 0x0000112b0800c986 */ /* 0x0001e2000c101126 */
[----:B------:R-:W-:Y:S05]  /*38b0*/  @P5 BRA `(.L_x_94) ;  /* 0x00000000000c5947 */ /* 0x000fea0003800000 */
[----:B------:R-:W0:Y:S02]  /*38c0*/  LDG.E.U8 R81, desc[UR38][R20.64+0x18] ;  /* 0x0000182614517981 */ /* 0x000e24000c1e1100 */
[----:B0-----:R-:W-:-:S05]  /*38d0*/  PRMT R41, R81, 0x8880, RZ ;  /* 0x0000888051297816 */ /* 0x001fca00000000ff */
[----:B------:R-:W-:-:S07]  /*38e0*/  IMAD R88, R41, R74, RZ ;  /* 0x0000004a29587224 */ /* 0x000fce00078e02ff */
.L_x_94:
[----:B------:R-:W-:Y:S05]  /*38f0*/  BSYNC B1 ;  /* 0x0000000000017941 */ /* 0x000fea0003800000 */
.L_x_93:
        /* <DEDUP_REMOVED lines=9> */
.L_x_96:
[----:B------:R-:W-:Y:S05]  /*3990*/  BSYNC B1 ;  /* 0x0000000000017941 */ /* 0x000fea0003800000 */
.L_x_95:
[----:B------:R-:W-:Y:S01]  /*39a0*/  @!P4 IMAD R45, R45, R23, R88 ;  /* 0x000000172d2dc224 */ /* 0x000fe200078e0258 */
[----:B------:R-:W-:Y:S04]  /*39b0*/  BSSY B1, `(.L_x_97) ;  /* 0x0000006000017945 */ /* 0x000fe80003800000 */
[----:B------:R0:W-:Y:S01]  /*39c0*/  @!P4 STG.E.U8 desc[UR38][R10.64+0x19], R45 ;  /* 0x0000192d0a00c986 */ /* 0x0001e2000c101126 */
[----:B------:R-:W-:Y:S05]  /*39d0*/  @P5 BRA `(.L_x_98) ;  /* 0x00000000000c5947 */ /* 0x000fea0003800000 */
[----:B------:R-:W0:Y:S02]  /*39e0*/  LDG.E.U8 R81, desc[UR38][R64.64+0x18] ;  /* 0x0000182640517981 */ /* 0x000e24000c1e1100 */
[----:B0-----:R-:W-:-:S05]  /*39f0*/  PRMT R41, R81, 0x8880, RZ ;  /* 0x0000888051297816 */ /* 0x001fca00000000ff */
[----:B------:R-:W-:-:S07]  /*3a00*/  IMAD R88, R41, R74, RZ ;  /* 0x0000004a29587224 */ /* 0x000fce00078e02ff */
.L_x_98:
[----:B------:R-:W-:Y:S05]  /*3a10*/  BSYNC B1 ;  /* 0x0000000000017941 */ /* 0x000fea0003800000 */
.L_x_97:
        /* <DEDUP_REMOVED lines=9> */
.L_x_100:
[----:B------:R-:W-:Y:S05]  /*3ab0*/  BSYNC B1 ;  /* 0x0000000000017941 */ /* 0x000fea0003800000 */
.L_x_99:
[----:B------:R-:W-:Y:S01]  /*3ac0*/  @!P4 IMAD R47, R47, R23, R88 ;  /* 0x000000172f2fc224 */ /* 0x000fe200078e0258 */
[----:B------:R-:W-:Y:S04]  /*3ad0*/  BSSY B1, `(.L_x_101) ;  /* 0x0000006000017945 */ /* 0x000fe80003800000 */
[----:B------:R0:W-:Y:S01]  /*3ae0*/  @!P4 STG.E.U8 desc[UR38][R8.64+0x19], R47 ;  /* 0x0000192f0800c986 */ /* 0x0001e2000c101126 */
[----:B------:R-:W-:Y:S05]  /*3af0*/  @P5 BRA `(.L_x_102) ;  /* 0x00000000000c5947 */ /* 0x000fea0003800000 */
[----:B------:R-:W0:Y:S02]  /*3b00*/  LDG.E.U8 R81, desc[UR38][R12.64+0x20] ;  /* 0x000020260c517981 */ /* 0x000e24000c1e1100 */
[----:B0-----:R-:W-:-:S05]  /*3b10*/  PRMT R41, R81, 0x8880, RZ ;  /* 0x0000888051297816 */ /* 0x001fca00000000ff */
[----:B------:R-:W-:-:S07]  /*3b20*/  IMAD R88, R41, R74, RZ ;  /* 0x0000004a29587224 */ /* 0x000fce00078e02ff */
.L_x_102:
[----:B------:R-:W-:Y:S05]  /*3b30*/  BSYNC B1 ;  /* 0x0000000000017941 */ /* 0x000fea0003800000 */
.L_x_101:
        /* <DEDUP_REMOVED lines=9> */
.L_x_104:
[----:B------:R-:W-:Y:S05]  /*3bd0*/  BSYNC B1 ;  /* 0x0000000000017941 */ /* 0x000fea0003800000 */
.L_x_103:
[----:B------:R-:W-:Y:S01]  /*3be0*/  @!P4 IMAD R33, R33, R23, R88 ;  /* 0x000000172121c224 */ /* 0x000fe200078e0258 */
[----:B------:R-:W-:Y:S04]  /*3bf0*/  BSSY B1, `(.L_x_105) ;  /* 0x0000006000017945 */ /* 0x000fe80003800000 */
[----:B------:R0:W-:Y:S01]  /*3c00*/  @!P4 STG.E.U8 desc[UR38][R4.64+0x21], R33 ;  /* 0x000021210400c986 */ /* 0x0001e2000c101126 */
[----:B------:R-:W-:Y:S05]  /*3c10*/  @P5 BRA `(.L_x_106) ;  /* 0x00000000000c5947 */ /* 0x000fea0003800000 */
[----:B------:R-:W0:Y:S02]  /*3c20*/  LDG.E.U8 R81, desc[UR38][R14.64+0x20] ;  /* 0x000020260e517981 */ /* 0x000e24000c1e1100 */
[----:B0-----:R-:W-:-:S05]  /*3c30*/  PRMT R33, R81, 0x8880, RZ ;  /* 0x0000888051217816 */ /* 0x001fca00000000ff */
[----:B------:R-:W-:-:S07]  /*3c40*/  IMAD R88, R33, R74, RZ ;  /* 0x0000004a21587224 */ /* 0x000fce00078e02ff */
.L_x_106:
[----:B------:R-:W-:Y:S05]  /*3c50*/  BSYNC B1 ;  /* 0x0000000000017941 */ /* 0x000fea0003800000 */
.L_x_105:
[C---:B------:R-:W-:Y:S01]  /*3c60*/  ISETP.LT.OR P4, PT, R3.reuse, 0x22, !P0 ;  /* 0x000000220300780c */ /* 0x040fe20004781670 */
[----:B0-----:R-:W-:Y:S01]  /*3c70*/  @!P5 IMAD R33, R34, R23, R88 ;  /* 0x000000172221d224 */ /* 0x001fe200078e0258 */
[----:B------:R-:W-:Y:S04]  /*3c80*/  BSSY B1, `(.L_x_107) ;  /* 0x0000008000017945 */ /* 0x000fe80003800000 */
[----:B------:R0:W-:Y:S01]  /*3c90*/  @!P5 STG.E.U8 desc[UR38][R6.64+0x20], R33 ;  /* 0x000020210600d986 */ /* 0x0001e2000c101126 */
[C---:B------:R-:W-:Y:S02]  /*3ca0*/  ISETP.LT.OR P5, PT, R3.reuse, 0x29, !P3 ;  /* 0x000000290300780c */ /* 0x040fe40005fa1670 */
[----:B------:R-:W-:-:S04]  /*3cb0*/  ISETP.LT.OR P3, PT, R3, 0x2a, !P3 ;  /* 0x0000002a0300780c */ /* 0x000fc80005f61670 */
[----:B------:R-:W-:Y:S09]  /*3cc0*/  @P4 BRA `(.L_x_108) ;  /* 0x00000000000c4947 */ /* 0x000ff20003800000 */
[----:B------:R-:W0:Y:S02]  /*3cd0*/  LDG.E.U8 R81, desc[UR38][R14.64+0x21] ;  /* 0x000021260e517981 */ /* 0x000e24000c1e1100 */
[----:B0-----:R-:W-:-:S05]  /*3ce0*/  PRMT R33, R81, 0x8880, RZ ;  /* 0x0000888051217816 */ /* 0x001fca00000000ff */
[----:B------:R-:W-:-:S07]  /*3cf0*/  IMAD R88, R33, R74, RZ ;  /* 0x0000004a21587224 */ /* 0x000fce00078e02ff */
.L_x_108:
[----:B------:R-:W-:Y:S05]  /*3d00*/  BSYNC B1 ;  /* 0x0000000000017941 */ /* 0x000fea0003800000 */
.L_x_107:
[----:B------:R-:W-:Y:S01]  /*3d10*/  @!P4 IMAD R35, R35, R23, R88 ;  /* 0x000000172323c224 */ /* 0x000fe200078e0258 */
[----:B------:R-:W-:Y:S04]  /*3d20*/  BSSY B1, `(.L_x_109) ;  /* 0x0000006000017945 */ /* 0x000fe80003800000 */
[----:B------:R0:W-:Y:S01]  /*3d30*/  @!P4 STG.E.U8 desc[UR38][R6.64+0x21], R35 ;  /* 0x000021230600c986 */ /* 0x0001e2000c101126 */
[----:B------:R-:W-:Y:S05]  /*3d40*/  @P5 BRA `(.L_x_110) ;  /* 0x00000000000c5947 */ /* 0x000fea0003800000 */
[----:B------:R-:W0:Y:S02]  /*3d50*/  LDG.E.U8 R81, desc[UR38][R12.64+0x28] ;  /* 0x000028260c517981 */ /* 0x000e24000c1e1100 */
[----:B0-----:R-:W-:-:S05]  /*3d60*/  PRMT R33, R81, 0x8880, RZ ;  /* 0x0000888051217816 */ /* 0x001fca00000000ff */
[----:B------:R-:W-:-:S07]  /*3d70*/  IMAD R88, R33, R74, RZ ;  /* 0x0000004a21587224 */ /* 0x000fce00078e02ff */
.L_x_110:
[----:B------:R-:W-:Y:S05]  /*3d80*/  BSYNC B1 ;  /* 0x0000000000017941 */ /* 0x000fea0003800000 */
.L_x_109:
[----:B0-----:R-:W-:Y:S01]  /*3d90*/  @!P5 IMAD R33, R36, R23, R88 ;  /* 0x000000172421d224 */ /* 0x001fe200078e0258 */
[----:B------:R-:W-:Y:S04]  /*3da0*/  BSSY B1, `(.L_x_111) ;  /* 0x0000006000017945 */ /* 0x000fe80003800000 */
[----:B------:R0:W-:Y:S01]  /*3db0*/  @!P5 STG.E.U8 desc[UR38][R4.64+0x28], R33 ;  /* 0x000028210400d986 */ /* 0x0001e2000c101126 */
[----:B------:R-:W-:Y:S05]  /*3dc0*/  @P3 BRA `(.L_x_112) ;  /* 0x00000000000c3947 */ /* 0x000fea0003800000 */
[----:B------:R-:W0:Y:S02]  /*3dd0*/  LDG.E.U8 R81, desc[UR38][R12.64+0x29] ;  /* 0x000029260c517981 */ /* 0x000e24000c1e1100 */
[----:B0-----:R-:W-:-:S05]  /*3de0*/  PRMT R33, R81, 0x8880, RZ ;  /* 0x0000888051217816 */ /* 0x001fca00000000ff */
[----:B------:R-:W-:-:S07]  /*3df0*/  IMAD R88, R33, R74, RZ ;  /* 0x0000004a21587224 */ /* 0x000fce00078e02ff */
.L_x_112:
[----:B------:R-:W-:Y:S05]  /*3e00*/  BSYNC B1 ;  /* 0x0000000000017941 */ /* 0x000fea0003800000 */
.L_x_111:
[----:B------:R-:W-:Y:S01]  /*3e10*/  ISETP.LT.OR P4, PT, R3, 0x29, !P0 ;  /* 0x000000290300780c */ /* 0x000fe20004781670 */
[----:B------:R-:W-:Y:S01]  /*3e20*/  @!P3 IMAD R37, R37, R23, R88 ;  /* 0x000000172525b224 */ /* 0x000fe200078e0258 */
[----:B------:R-:W-:Y:S01]  /*3e30*/  BSSY B1, `(.L_x_113) ;  /* 0x0000009000017945 */ /* 0x000fe20003800000 */
[C---:B------:R-:W-:Y:S02]  /*3e40*/  ISETP.LT.OR P0, PT, R3.reuse, 0x2a, !P0 ;  /* 0x0000002a0300780c */ /* 0x040fe40004701670 */
[C---:B------:R-:W-:Y:S01]  /*3e50*/  ISETP.LT.OR P5, PT, R3.reuse, 0x21, !P1 ;  /* 0x000000210300780c */ /* 0x040fe20004fa1670 */
[----:B------:R0:W-:Y:S01]  /*3e60*/  @!P3 STG.E.U8 desc[UR38][R4.64+0x29], R37 ;  /* 0x000029250400b986 */ /* 0x0001e2000c101126 */
[----:B------:R-:W-:-:S06]  /*3e70*/  ISETP.LT.OR P3, PT, R3, 0x22, !P1 ;  /* 0x000000220300780c */ /* 0x000fcc0004f61670 */
[----:B------:R-:W-:Y:S07]  /*3e80*/  @P4 BRA `(.L_x_114) ;  /* 0x00000000000c4947 */ /* 0x000fee0003800000 */
[----:B------:R-:W0:Y:S02]  /*3e90*/  LDG.E.U8 R81, desc[UR38][R14.64+0x28] ;  /* 0x000028260e517981 */ /* 0x000e24000c1e1100 */
[----:B01----:R-:W-:-:S05]  /*3ea0*/  PRMT R5, R81, 0x8880, RZ ;  /* 0x0000888051057816 */ /* 0x003fca00000000ff */
[----:B------:R-:W-:-:S07]  /*3eb0*/  IMAD R88, R5, R74, RZ ;  /* 0x0000004a05587224 */ /* 0x000fce00078e02ff */
.L_x_114:
[----:B------:R-:W-:Y:S05]  /*3ec0*/  BSYNC B1 ;  /* 0x0000000000017941 */ /* 0x000fea0003800000 */
.L_x_113:
[----:B01----:R-:W-:Y:S01]  /*3ed0*/  @!P4 IMAD R5, R38, R23, R88 ;  /* 0x000000172605c224 */ /* 0x003fe200078e0258 */
[----:B------:R-:W-:Y:S04]  /*3ee0*/  BSSY B1, `(.L_x_115) ;  /* 0x0000006000017945 */ /* 0x000fe80003800000 */
[----:B------:R0:W-:Y:S01]  /*3ef0*/  @!P4 STG.E.U8 desc[UR38][R6.64+0x28], R5 ;  /* 0x000028050600c986 */ /* 0x0001e2000c101126 */
[----:B------:R-:W-:Y:S05]  /*3f00*/  @P0 BRA `(.L_x_116) ;  /* 0x00000000000c0947 */ /* 0x000fea0003800000 */
[----:B------:R-:W0:Y:S02]  /*3f10*/  LDG.E.U8 R81, desc[UR38][R14.64+0x29] ;  /* 0x000029260e517981 */ /* 0x000e24000c1e1100 */
[----:B0-----:R-:W-:-:S05]  /*3f20*/  PRMT R5, R81, 0x8880, RZ ;  /* 0x0000888051057816 */ /* 0x001fca00000000ff */
[----:B------:R-:W-:-:S07]  /*3f30*/  IMAD R88, R5, R74, RZ ;  /* 0x0000004a05587224 */ /* 0x000fce00078e02ff */
.L_x_116:
[----:B------:R-:W-:Y:S05]  /*3f40*/  BSYNC B1 ;  /* 0x0000000000017941 */ /* 0x000fea0003800000 */
.L_x_115:
[----:B------:R-:W-:Y:S01]  /*3f50*/  @!P0 IMAD R39, R39, R23, R88 ;  /* 0x0000001727278224 */ /* 0x000fe200078e0258 */
[----:B------:R-:W-:Y:S04]  /*3f60*/  BSSY B1, `(.L_x_117) ;  /* 0x0000006000017945 */ /* 0x000fe80003800000 */
[----:B------:R1:W-:Y:S01]  /*3f70*/  @!P0 STG.E.U8 desc[UR38][R6.64+0x29], R39 ;  /* 0x0000292706008986 */ /* 0x0003e2000c101126 */
[----:B------:R-:W-:Y:S05]  /*3f80*/  @P5 BRA `(.L_x_118) ;  /* 0x00000000000c5947 */ /* 0x000fea0003800000 */
[----:B------:R-:W0:Y:S02]  /*3f90*/  LDG.E.U8 R81, desc[UR38][R20.64+0x20] ;  /* 0x0000202614517981 */ /* 0x000e24000c1e1100 */
[----:B0-----:R-:W-:-:S05]  /*3fa0*/  PRMT R5, R81, 0x8880, RZ ;  /* 0x0000888051057816 */ /* 0x001fca00000000ff */
[----:B------:R-:W-:-:S07]  /*3fb0*/  IMAD R88, R5, R74, RZ ;  /* 0x0000004a05587224 */ /* 0x000fce00078e02ff */
.L_x_118:
[----:B------:R-:W-:Y:S05]  /*3fc0*/  BSYNC B1 ;  /* 0x0000000000017941 */ /* 0x000fea0003800000 */
.L_x_117:
[----:B0-----:R-:W-:Y:S01]  /*3fd0*/  @!P5 IMAD R5, R24, R23, R88 ;  /* 0x000000171805d224 */ /* 0x001fe200078e0258 */
[----:B------:R-:W-:Y:S04]  /*3fe0*/  BSSY B1, `(.L_x_119) ;  /* 0x0000006000017945 */ /* 0x000fe80003800000 */
[----:B------:R0:W-:Y:S01]  /*3ff0*/  @!P5 STG.E.U8 desc[UR38][R10.64+0x20], R5 ;  /* 0x000020050a00d986 */ /* 0x0001e2000c101126 */
[----:B------:R-:W-:Y:S05]  /*4000*/  @P3 BRA `(.L_x_120) ;  /* 0x00000000000c3947 */ /* 0x000fea0003800000 */
[----:B------:R-:W0:Y:S02]  /*4010*/  LDG.E.U8 R81, desc[UR38][R20.64+0x21] ;  /* 0x0000212614517981 */ /* 0x000e24000c1e1100 */
[----:B0-----:R-:W-:-:S05]  /*4020*/  PRMT R5, R81, 0x8880, RZ ;  /* 0x0000888051057816 */ /* 0x001fca00000000ff */
[----:B------:R-:W-:-:S07]  /*4030*/  IMAD R88, R5, R74, RZ ;  /* 0x0000004a05587224 */ /* 0x000fce00078e02ff */
.L_x_120:
[----:B------:R-:W-:Y:S05]  /*4040*/  BSYNC B1 ;  /* 0x0000000000017941 */ /* 0x000fea0003800000 */
.L_x_119:
[----:B------:R-:W-:Y:S01]  /*4050*/  ISETP.LT.OR P4, PT, R3, 0x21, !P2 ;  /* 0x000000210300780c */ /* 0x000fe20005781670 */
[----:B------:R-:W-:Y:S01]  /*4060*/  @!P3 IMAD R25, R25, R23, R88 ;  /* 0x000000171919b224 */ /* 0x000fe200078e0258 */
[----:B------:R-:W-:Y:S01]  /*4070*/  BSSY B1, `(.L_x_121) ;  /* 0x000000a000017945 */ /* 0x000fe20003800000 */
[C---:B------:R-:W-:Y:S02]  /*4080*/  ISETP.LT.OR P0, PT, R3.reuse, 0x22, !P2 ;  /* 0x000000220300780c */ /* 0x040fe40005701670 */
[C---:B------:R-:W-:Y:S01]  /*4090*/  ISETP.LT.OR P5, PT, R3.reuse, 0x29, !P2 ;  /* 0x000000290300780c */ /* 0x040fe200057a1670 */
[----:B------:R0:W-:Y:S01]  /*40a0*/  @!P3 STG.E.U8 desc[UR38][R10.64+0x21], R25 ;  /* 0x000021190a00b986 */ /* 0x0001e2000c101126 */
[C---:B------:R-:W-:Y:S02]  /*40b0*/  ISETP.LT.OR P3, PT, R3.reuse, 0x29, !P1 ;  /* 0x000000290300780c */ /* 0x040fe40004f61670 */
[----:B------:R-:W-:-:S04]  /*40c0*/  ISETP.LT.OR P1, PT, R3, 0x2a, !P1 ;  /* 0x0000002a0300780c */ /* 0x000fc80004f21670 */
[----:B------:R-:W-:Y:S09]  /*40d0*/  @P4 BRA `(.L_x_122) ;  /* 0x00000000000c4947 */ /* 0x000ff20003800000 */
[----:B------:R-:W0:Y:S02]  /*40e0*/  LDG.E.U8 R81, desc[UR38][R64.64+0x20] ;  /* 0x0000202640517981 */ /* 0x000e24000c1e1100 */
[----:B0-----:R-:W-:-:S05]  /*40f0*/  PRMT R5, R81, 0x8880, RZ ;  /* 0x0000888051057816 */ /* 0x001fca00000000ff */
[----:B------:R-:W-:-:S07]  /*4100*/  IMAD R88, R5, R74, RZ ;  /* 0x0000004a05587224 */ /* 0x000fce00078e02ff */
.L_x_122:
[----:B------:R-:W-:Y:S05]  /*4110*/  BSYNC B1 ;  /* 0x0000000000017941 */ /* 0x000fea0003800000 */
.L_x_121:
[----:B0-----:R-:W-:Y:S01]  /*4120*/  @!P4 IMAD R5, R26, R23, R88 ;  /* 0x000000171a05c224 */ /* 0x001fe200078e0258 */
[----:B------:R-:W-:Y:S04]  /*4130*/  BSSY B1, `(.L_x_123) ;  /* 0x0000006000017945 */ /* 0x000fe80003800000 */
[----:B------:R0:W-:Y:S01]  /*4140*/  @!P4 STG.E.U8 desc[UR38][R8.64+0x20], R5 ;  /* 0x000020050800c986 */ /* 0x0001e2000c101126 */
[----:B------:R-:W-:Y:S05]  /*4150*/  @P0 BRA `(.L_x_124) ;  /* 0x00000000000c0947 */ /* 0x000fea0003800000 */
[----:B------:R-:W0:Y:S02]  /*4160*/  LDG.E.U8 R81, desc[UR38][R64.64+0x21] ;  /* 0x0000212640517981 */ /* 0x000e24000c1e1100 */
[----:B0-----:R-:W-:-:S05]  /*4170*/  PRMT R5, R81, 0x8880, RZ ;  /* 0x0000888051057816 */ /* 0x001fca00000000ff */
[----:B------:R-:W-:-:S07]  /*4180*/  IMAD R88, R5, R74, RZ ;  /* 0x0000004a05587224 */ /* 0x000fce00078e02ff */
.L_x_124:
[----:B------:R-:W-:Y:S05]  /*4190*/  BSYNC B1 ;  /* 0x0000000000017941 */ /* 0x000fea0003800000 */
.L_x_123:
[----:B------:R-:W-:Y:S01]  /*41a0*/  @!P0 IMAD R27, R27, R23, R88 ;  /* 0x000000171b1b8224 */ /* 0x000fe200078e0258 */
[----:B------:R-:W-:Y:S04]  /*41b0*/  BSSY B1, `(.L_x_125) ;  /* 0x0000006000017945 */ /* 0x000fe80003800000 */
[----:B------:R0:W-:Y:S01]  /*41c0*/  @!P0 STG.E.U8 desc[UR38][R8.64+0x21], R27 ;  /* 0x0000211b08008986 */ /* 0x0001e2000c101126 */
[----:B------:R-:W-:Y:S05]  /*41d0*/  @P3 BRA `(.L_x_126) ;  /* 0x00000000000c3947 */ /* 0x000fea0003800000 */
[----:B------:R-:W0:Y:S02]  /*41e0*/  LDG.E.U8 R81, desc[UR38][R20.64+0x28] ;  /* 0x0000282614517981 */ /* 0x000e24000c1e1100 */
[----:B0-----:R-:W-:-:S05]  /*41f0*/  PRMT R5, R81, 0x8880, RZ ;  /* 0x0000888051057816 */ /* 0x001fca00000000ff */
[----:B------:R-:W-:-:S07]  /*4200*/  IMAD R88, R5, R74, RZ ;  /* 0x0000004a05587224 */ /* 0x000fce00078e02ff */
.L_x_126:
[----:B------:R-:W-:Y:S05]  /*4210*/  BSYNC B1 ;  /* 0x0000000000017941 */ /* 0x000fea0003800000 */
.L_x_125:
[----:B0-----:R-:W-:Y:S01]  /*4220*/  @!P3 IMAD R5, R28, R23, R88 ;  /* 0x000000171c05b224 */ /* 0x001fe200078e0258 */
[----:B------:R-:W-:Y:S04]  /*4230*/  BSSY B1, `(.L_x_127) ;  /* 0x0000006000017945 */ /* 0x000fe80003800000 */
[----:B------:R0:W-:Y:S01]  /*4240*/  @!P3 STG.E.U8 desc[UR38][R10.64+0x28], R5 ;  /* 0x000028050a00b986 */ /* 0x0001e2000c101126 */
[----:B------:R-:W-:Y:S05]  /*4250*/  @P1 BRA `(.L_x_128) ;  /* 0x00000000000c1947 */ /* 0x000fea0003800000 */
[----:B------:R-:W0:Y:S02]  /*4260*/  LDG.E.U8 R81, desc[UR38][R20.64+0x29] ;  /* 0x0000292614517981 */ /* 0x000e24000c1e1100 */
[----:B0-----:R-:W-:-:S05]  /*4270*/  PRMT R5, R81, 0x8880, RZ ;  /* 0x0000888051057816 */ /* 0x001fca00000000ff */
[----:B------:R-:W-:-:S07]  /*4280*/  IMAD R88, R5, R74, RZ ;  /* 0x0000004a05587224 */ /* 0x000fce00078e02ff */
.L_x_128:
[----:B------:R-:W-:Y:S05]  /*4290*/  BSYNC B1 ;  /* 0x0000000000017941 */ /* 0x000fea0003800000 */
.L_x_127:
[----:B------:R-:W-:Y:S01]  /*42a0*/  @!P1 IMAD R29, R29, R23, R88 ;  /* 0x000000171d1d9224 */ /* 0x000fe200078e0258 */
[----:B------:R-:W-:Y:S04]  /*42b0*/  BSSY B1, `(.L_x_129) ;  /* 0x0000006000017945 */ /* 0x000fe80003800000 */
[----:B------:R0:W-:Y:S01]  /*42c0*/  @!P1 STG.E.U8 desc[UR38][R10.64+0x29], R29 ;  /* 0x0000291d0a009986 */ /* 0x0001e2000c101126 */
[----:B------:R-:W-:Y:S05]  /*42d0*/  @P5 BRA `(.L_x_130) ;  /* 0x00000000000c5947 */ /* 0x000fea0003800000 */
[----:B------:R-:W0:Y:S02]  /*42e0*/  LDG.E.U8 R81, desc[UR38][R64.64+0x28] ;  /* 0x0000282640517981 */ /* 0x000e24000c1e1100 */
[----:B0-----:R-:W-:-:S05]  /*42f0*/  PRMT R5, R81, 0x8880, RZ ;  /* 0x0000888051057816 */ /* 0x001fca00000000ff */
[----:B------:R-:W-:-:S07]  /*4300*/  IMAD R88, R5, R74, RZ ;  /* 0x0000004a05587224 */ /* 0x000fce00078e02ff */
.L_x_130:
[----:B------:R-:W-:Y:S05]  /*4310*/  BSYNC B1 ;  /* 0x0000000000017941 */ /* 0x000fea0003800000 */
.L_x_129:
[----:B0-----:R-:W-:Y:S01]  /*4320*/  @!P5 IMAD R5, R30, R23, R88 ;  /* 0x000000171e05d224 */ /* 0x001fe200078e0258 */
[----:B------:R-:W-:Y:S01]  /*4330*/  ISETP.LT.OR P2, PT, R3, 0x2a, !P2 ;  /* 0x0000002a0300780c */ /* 0x000fe20005741670 */
[----:B------:R-:W-:Y:S03]  /*4340*/  BSSY B1, `(.L_x_131) ;  /* 0x0000006000017945 */ /* 0x000fe60003800000 */
[----:B------:R0:W-:Y:S09]  /*4350*/  @!P5 STG.E.U8 desc[UR38][R8.64+0x28], R5 ;  /* 0x000028050800d986 */ /* 0x0001f2000c101126 */
[----:B------:R-:W-:Y:S05]  /*4360*/  @P2 BRA `(.L_x_132) ;  /* 0x00000000000c2947 */ /* 0x000fea0003800000 */
[----:B------:R-:W5:Y:S02]  /*4370*/  LDG.E.U8 R81, desc[UR38][R64.64+0x29] ;  /* 0x0000292640517981 */ /* 0x000f64000c1e1100 */
[----:B-----5:R-:W-:-:S05]  /*4380*/  PRMT R3, R81, 0x8880, RZ ;  /* 0x0000888051037816 */ /* 0x020fca00000000ff */
[----:B------:R-:W-:-:S07]  /*4390*/  IMAD R88, R3, R74, RZ ;  /* 0x0000004a03587224 */ /* 0x000fce00078e02ff */
.L_x_132:
[----:B------:R-:W-:Y:S05]  /*43a0*/  BSYNC B1 ;  /* 0x0000000000017941 */ /* 0x000fea0003800000 */
.L_x_131:
[----:B------:R-:W-:Y:S01]  /*43b0*/  IMAD R31, R31, R23, R88 ;  /* 0x000000171f1f7224 */ /* 0x000fe200078e0258 */
[----:B------:R-:W-:Y:S06]  /*43c0*/  @P2 BRA `(.L_x_133) ;  /* 0x0000000800582947 */ /* 0x000fec0003800000 */
[----:B------:R0:W-:Y:S01]  /*43d0*/  STG.E.U8 desc[UR38][R8.64+0x29], R31 ;  /* 0x0000291f08007986 */ /* 0x0001e2000c101126 */
[----:B------:R-:W-:Y:S05]  /*43e0*/  BRA `(.L_x_133) ;  /* 0x0000000800507947 */ /* 0x000fea0003800000 */
.L_x_36:
[C---:B------:R-:W-:Y:S02]  /*43f0*/  ISETP.GE.AND P2, PT, R90.reuse, 0x1, PT ;  /* 0x000000015a00780c */ /* 0x040fe40003f46270 */
[----:B------:R-:W-:Y:S02]  /*4400*/  ISETP.GE.AND P3, PT, R90, 0x9, PT ;  /* 0x000000095a00780c */ /* 0x000fe40003f66270 */
[C---:B------:R-:W-:Y:S02]  /*4410*/  ISETP.LT.OR P4, PT, R3.reuse, 0x1, !P2 ;  /* 0x000000010300780c */ /* 0x040fe40005781670 */
[C---:B------:R-:W-:Y:S02]  /*4420*/  ISETP.LT.OR P5, PT, R3.reuse, 0x2, !P2 ;  /* 0x000000020300780c */ /* 0x040fe400057a1670 */
[C---:B------:R-:W-:Y:S02]  /*4430*/  ISETP.LT.OR P0, PT, R3.reuse, 0x1, !P3 ;  /* 0x000000010300780c */ /* 0x040fe40005f01670 */
[----:B------:R-:W-:-:S07]  /*4440*/  ISETP.LT.OR P1, PT, R3, 0x2, !P3 ;  /* 0x000000020300780c */ /* 0x000fce0005f21670 */
[-C--:B------:R-:W-:Y:S02]  /*4450*/  @!P4 IMAD R13, R64, R23.reuse, RZ ;  /* 0x00000017400dc224 */ /* 0x080fe400078e02ff */
[-C--:B------:R-:W-:Y:S02]  /*4460*/  @!P5 IMAD R65, R65, R23.reuse, RZ ;  /* 0x000000174141d224 */ /* 0x080fe400078e02ff */
[-C--:B------:R-:W-:Y:S01]  /*4470*/  @!P0 IMAD R15, R66, R23.reuse, RZ ;  /* 0x00000017420f8224 */ /* 0x080fe200078e02ff */
[----:B------:R0:W-:Y:S01]  /*4480*/  @!P4 STG.E.U8 desc[UR38][R4.64], R13 ;  /* 0x0000000d0400c986 */ /* 0x0001e2000c101126 */
[----:B------:R-:W-:Y:S01]  /*4490*/  ISETP.LT.OR P4, PT, R3, 0x9, !P2 ;  /* 0x000000090300780c */ /* 0x000fe20005781670 */
[----:B------:R-:W-:Y:S02]  /*44a0*/  @!P1 IMAD R67, R67, R23, RZ ;  /* 0x0000001743439224 */ /* 0x000fe400078e02ff */
[----:B------:R-:W-:Y:S01]  /*44b0*/  @!P5 STG.E.U8 desc[UR38][R4.64+0x1], R65 ;  /* 0x000001410400d986 */ /* 0x000fe2000c101126 */
[----:B------:R-:W-:-:S03]  /*44c0*/  ISETP.LT.OR P5, PT, R3, 0xa, !P2 ;  /* 0x0000000a0300780c */ /* 0x000fc600057a1670 */
[----:B------:R1:W-:Y:S01]  /*44d0*/  @!P0 STG.E.U8 desc[UR38][R6.64], R15 ;  /* 0x0000000f06008986 */ /* 0x0003e2000c101126 */
[----:B------:R-:W-:-:S03]  /*44e0*/  ISETP.LT.OR P0, PT, R3, 0x9, !P3 ;  /* 0x000000090300780c */ /* 0x000fc60005f01670 */
[----:B------:R-:W-:Y:S01]  /*44f0*/  @!P1 STG.E.U8 desc[UR38][R6.64+0x1], R67 ;  /* 0x0000014306009986 */ /* 0x000fe2000c101126 */
[----:B------:R-:W-:Y:S01]  /*4500*/  ISETP.GE.AND P1, PT, R90, 0x81, PT ;  /* 0x000000815a00780c */ /* 0x000fe20003f26270 */
[----:B------:R-:W-:-:S04]  /*4510*/  @!P4 IMAD R21, R68, R23, RZ ;  /* 0x000000174415c224 */ /* 0x000fc800078e02ff */
[-C--:B------:R-:W-:Y:S01]  /*4520*/  @!P5 IMAD R69, R69, R23.reuse, RZ ;  /* 0x000000174545d224 */ /* 0x080fe200078e02ff */
[----:B------:R2:W-:Y:S01]  /*4530*/  @!P4 STG.E.U8 desc[UR38][R4.64+0x8], R21 ;  /* 0x000008150400c986 */ /* 0x0005e2000c101126 */
[C---:B------:R-:W-:Y:S02]  /*4540*/  ISETP.LT.OR P4, PT, R3.reuse, 0xa, !P3 ;  /* 0x0000000a0300780c */ /* 0x040fe40005f81670 */
[----:B0-----:R-:W-:Y:S01]  /*4550*/  @!P0 IMAD R13, R70, R23, RZ ;  /* 0x00000017460d8224 */ /* 0x001fe200078e02ff */
[----:B------:R-:W-:Y:S01]  /*4560*/  @!P5 STG.E.U8 desc[UR38][R4.64+0x9], R69 ;  /* 0x000009450400d986 */ /* 0x000fe2000c101126 */
[----:B------:R-:W-:-:S03]  /*4570*/  ISETP.LT.OR P5, PT, R3, 0x1, !P1 ;  /* 0x000000010300780c */ /* 0x000fc60004fa1670 */
[----:B------:R0:W-:Y:S01]  /*4580*/  @!P0 STG.E.U8 desc[UR38][R6.64+0x8], R13 ;  /* 0x0000080d06008986 */ /* 0x0001e2000c101126 */
[----:B------:R-:W-:-:S05]  /*4590*/  ISETP.GE.AND P0, PT, R90, 0x89, PT ;  /* 0x000000895a00780c */ /* 0x000fca0003f06270 */
[----:B------:R-:W-:-:S04]  /*45a0*/  @!P4 IMAD R71, R71, R23, RZ ;  /* 0x000000174747c224 */ /* 0x000fc800078e02ff */
[----:B-1----:R-:W-:Y:S01]  /*45b0*/  @!P5 IMAD R15, R56, R23, RZ ;  /* 0x00000017380fd224 */ /* 0x002fe200078e02ff */
[----:B------:R-:W-:Y:S01]  /*45c0*/  @!P4 STG.E.U8 desc[UR38][R6.64+0x9], R71 ;  /* 0x000009470600c986 */ /* 0x000fe2000c101126 */
[----:B------:R-:W-:-:S03]  /*45d0*/  ISETP.LT.OR P4, PT, R3, 0x2, !P1 ;  /* 0x000000020300780c */ /* 0x000fc60004f81670 */
[----:B------:R1:W-:Y:S01]  /*45e0*/  @!P5 STG.E.U8 desc[UR38][R10.64], R15 ;  /* 0x0000000f0a00d986 */ /* 0x0003e2000c101126 */
[----:B------:R-:W-:-:S09]  /*45f0*/  ISETP.LT.OR P5, PT, R3, 0x1, !P0 ;  /* 0x000000010300780c */ /* 0x000fd200047a1670 */
[----:B------:R-:W-:-:S04]  /*4600*/  @!P4 IMAD R57, R57, R23, RZ ;  /* 0x000000173939c224 */ /* 0x000fc800078e02ff */
[----:B--2---:R-:W-:Y:S01]  /*4610*/  @!P5 IMAD R21, R58, R23, RZ ;  /* 0x000000173a15d224 */ /* 0x004fe200078e02ff */
[----:B------:R-:W-:Y:S01]  /*4620*/  @!P4 STG.E.U8 desc[UR38][R10.64+0x1], R57 ;  /* 0x000001390a00c986 */ /* 0x000fe2000c101126 */
[----:B------:R-:W-:-:S03]  /*4630*/  ISETP.LT.OR P4, PT, R3, 0x2, !P0 ;  /* 0x000000020300780c */ /* 0x000fc60004781670 */
[----:B------:R2:W-:Y:S01]  /*4640*/  @!P5 STG.E.U8 desc[UR38][R8.64], R21 ;  /* 0x000000150800d986 */ /* 0x0005e2000c101126 */
[----:B------:R-:W-:-:S09]  /*4650*/  ISETP.LT.OR P5, PT, R3, 0x9, !P1 ;  /* 0x000000090300780c */ /* 0x000fd20004fa1670 */
[----:B------:R-:W-:-:S04]  /*4660*/  @!P4 IMAD R59, R59, R23, RZ ;  /* 0x000000173b3bc224 */ /* 0x000fc800078e02ff */
[----:B0-----:R-:W-:Y:S01]  /*4670*/  @!P5 IMAD R13, R60, R23, RZ ;  /* 0x000000173c0dd224 */ /* 0x001fe200078e02ff */
[----:B------:R-:W-:Y:S01]  /*4680*/  @!P4 STG.E.U8 desc[UR38][R8.64+0x1], R59 ;  /* 0x0000013b0800c986 */ /* 0x000fe2000c101126 */
[----:B------:R-:W-:-:S03]  /*4690*/  ISETP.LT.OR P4, PT, R3, 0xa, !P1 ;  /* 0x0000000a0300780c */ /* 0x000fc60004f81670 */
[----:B------:R0:W-:Y:S01]  /*46a0*/  @!P5 STG.E.U8 desc[UR38][R10.64+0x8], R13 ;  /* 0x0000080d0a00d986 */ /* 0x0001e2000c101126 */
[----:B------:R-:W-:-:S09]  /*46b0*/  ISETP.LT.OR P5, PT, R3, 0x9, !P0 ;  /* 0x000000090300780c */ /* 0x000fd200047a1670 */
        /* <DEDUP_REMOVED lines=65> */
[C---:B------:R-:W-:Y:S02]  /*4ad0*/  ISETP.LT.OR P5, PT, R3.reuse, 0x29, !P2 ;  /* 0x000000290300780c */ /* 0x040fe400057a1670 */
[----:B------:R-:W-:-:S07]  /*4ae0*/  ISETP.LT.OR P2, PT, R3, 0x2a, !P2 ;  /* 0x0000002a0300780c */ /* 0x000fce0005741670 */
[----:B------:R-:W-:-:S04]  /*4af0*/  @!P4 IMAD R35, R35, R23, RZ ;  /* 0x000000172323c224 */ /* 0x000fc800078e02ff */
[-C--:B0-----:R-:W-:Y:S01]  /*4b00*/  @!P5 IMAD R13, R36, R23.reuse, RZ ;  /* 0x00000017240dd224 */ /* 0x081fe200078e02ff */
[----:B------:R-:W-:Y:S01]  /*4b10*/  @!P4 STG.E.U8 desc[UR38][R6.64+0x21], R35 ;  /* 0x000021230600c986 */ /* 0x000fe2000c101126 */
[----:B------:R-:W-:Y:S01]  /*4b20*/  @!P2 IMAD R37, R37, R23, RZ ;  /* 0x000000172525a224 */ /* 0x000fe200078e02ff */
[C---:B------:R-:W-:Y:S02]  /*4b30*/  ISETP.LT.OR P4, PT, R3.reuse, 0x29, !P3 ;  /* 0x000000290300780c */ /* 0x040fe40005f81670 */
[C---:B------:R-:W-:Y:S01]  /*4b40*/  ISETP.LT.OR P3, PT, R3.reuse, 0x2a, !P3 ;  /* 0x0000002a0300780c */ /* 0x040fe20005f61670 */
[----:B------:R-:W-:Y:S01]  /*4b50*/  @!P5 STG.E.U8 desc[UR38][R4.64+0x28], R13 ;  /* 0x0000280d0400d986 */ /* 0x000fe2000c101126 */
[----:B------:R-:W-:-:S03]  /*4b60*/  ISETP.LT.OR P5, PT, R3, 0x21, !P1 ;  /* 0x000000210300780c */ /* 0x000fc60004fa1670 */
[----:B------:R0:W-:Y:S01]  /*4b70*/  @!P2 STG.E.U8 desc[UR38][R4.64+0x29], R37 ;  /* 0x000029250400a986 */ /* 0x0001e2000c101126 */
[----:B------:R-:W-:-:S05]  /*4b80*/  ISETP.LT.OR P2, PT, R3, 0x22, !P1 ;  /* 0x000000220300780c */ /* 0x000fca0004f41670 */
[-C--:B-1----:R-:W-:Y:S02]  /*4b90*/  @!P4 IMAD R15, R38, R23.reuse, RZ ;  /* 0x00000017260fc224 */ /* 0x082fe400078e02ff */
[-C--:B------:R-:W-:Y:S02]  /*4ba0*/  @!P3 IMAD R39, R39, R23.reuse, RZ ;  /* 0x000000172727b224 */ /* 0x080fe400078e02ff */
[-C--:B--2---:R-:W-:Y:S01]  /*4bb0*/  @!P5 IMAD R21, R24, R23.reuse, RZ ;  /* 0x000000171815d224 */ /* 0x084fe200078e02ff */
[----:B------:R-:W-:Y:S01]  /*4bc0*/  @!P4 STG.E.U8 desc[UR38][R6.64+0x28], R15 ;  /* 0x0000280f0600c986 */ /* 0x000fe2000c101126 */
[----:B------:R-:W-:Y:S02]  /*4bd0*/  ISETP.LT.OR P4, PT, R3, 0x22, !P0 ;  /* 0x000000220300780c */ /* 0x000fe40004781670 */
[----:B------:R-:W-:Y:S01]  /*4be0*/  @!P2 IMAD R25, R25, R23, RZ ;  /* 0x000000171919a224 */ /* 0x000fe200078e02ff */
[----:B------:R1:W-:Y:S01]  /*4bf0*/  @!P3 STG.E.U8 desc[UR38][R6.64+0x29], R39 ;  /* 0x000029270600b986 */ /* 0x0003e2000c101126 */
[----:B------:R-:W-:-:S03]  /*4c00*/  ISETP.LT.OR P3, PT, R3, 0x21, !P0 ;  /* 0x000000210300780c */ /* 0x000fc60004761670 */
[----:B------:R2:W-:Y:S01]  /*4c10*/  @!P2 STG.E.U8 desc[UR38][R10.64+0x21], R25 ;  /* 0x000021190a00a986 */ /* 0x0005e2000c101126 */
[C---:B------:R-:W-:Y:S02]  /*4c20*/  ISETP.LT.OR P2, PT, R3.reuse, 0x29, !P1 ;  /* 0x000000290300780c */ /* 0x040fe40004f41670 */
[C---:B------:R-:W-:Y:S01]  /*4c30*/  ISETP.LT.OR P1, PT, R3.reuse, 0x2a, !P1 ;  /* 0x0000002a0300780c */ /* 0x040fe20004f21670 */
[----:B------:R2:W-:Y:S01]  /*4c40*/  @!P5 STG.E.U8 desc[UR38][R10.64+0x20], R21 ;  /* 0x000020150a00d986 */ /* 0x0005e2000c101126 */
[----:B------:R-:W-:Y:S01]  /*4c50*/  ISETP.LT.OR P5, PT, R3, 0x29, !P0 ;  /* 0x000000290300780c */ /* 0x000fe200047a1670 */
[----:B------:R-:W-:Y:S01]  /*4c60*/  @!P4 IMAD R27, R27, R23, RZ ;  /* 0x000000171b1bc224 */ /* 0x000fe200078e02ff */
[----:B------:R-:W-:-:S03]  /*4c70*/  ISETP.LT.OR P0, PT, R3, 0x2a, !P0 ;  /* 0x0000002a0300780c */ /* 0x000fc60004701670 */
[-C--:B------:R-:W-:Y:S01]  /*4c80*/  @!P3 IMAD R3, R26, R23.reuse, RZ ;  /* 0x000000171a03b224 */ /* 0x080fe200078e02ff */
[----:B------:R2:W-:Y:S03]  /*4c90*/  @!P4 STG.E.U8 desc[UR38][R8.64+0x21], R27 ;  /* 0x0000211b0800c986 */ /* 0x0005e6000c101126 */
[-C--:B0-----:R-:W-:Y:S01]  /*4ca0*/  @!P2 IMAD R5, R28, R23.reuse, RZ ;  /* 0x000000171c05a224 */ /* 0x081fe200078e02ff */
[----:B------:R2:W-:Y:S01]  /*4cb0*/  @!P3 STG.E.U8 desc[UR38][R8.64+0x20], R3 ;  /* 0x000020030800b986 */ /* 0x0005e2000c101126 */
[-C--:B------:R-:W-:Y:S02]  /*4cc0*/  @!P1 IMAD R29, R29, R23.reuse, RZ ;  /* 0x000000171d1d9224 */ /* 0x080fe400078e02ff */
[-C--:B-1----:R-:W-:Y:S01]  /*4cd0*/  @!P5 IMAD R7, R30, R23.reuse, RZ ;  /* 0x000000171e07d224 */ /* 0x082fe200078e02ff */
[----:B------:R2:W-:Y:S01]  /*4ce0*/  @!P2 STG.E.U8 desc[UR38][R10.64+0x28], R5 ;  /* 0x000028050a00a986 */ /* 0x0005e2000c101126 */
[----:B------:R-:W-:-:S03]  /*4cf0*/  @!P0 IMAD R31, R31, R23, RZ ;  /* 0x000000171f1f8224 */ /* 0x000fc600078e02ff */
[----:B------:R2:W-:Y:S04]  /*4d00*/  @!P1 STG.E.U8 desc[UR38][R10.64+0x29], R29 ;  /* 0x0000291d0a009986 */ /* 0x0005e8000c101126 */
[----:B------:R2:W-:Y:S04]  /*4d10*/  @!P5 STG.E.U8 desc[UR38][R8.64+0x28], R7 ;  /* 0x000028070800d986 */ /* 0x0005e8000c101126 */
[----:B------:R2:W-:Y:S02]  /*4d20*/  @!P0 STG.E.U8 desc[UR38][R8.64+0x29], R31 ;  /* 0x0000291f08008986 */ /* 0x0005e4000c101126 */
.L_x_133:
[----:B------:R-:W-:Y:S05]  /*4d30*/  BSYNC B0 ;  /* 0x0000000000007941 */ /* 0x000fea0003800000 */
.L_x_35:
[----:B------:R-:W-:Y:S01]  /*4d40*/  IADD3 R16, P0, R16, UR36, RZ ;  /* 0x0000002410107c10 */ /* 0x000fe2000ff1e0ff */
[----:B------:R-:W-:Y:S01]  /*4d50*/  ULDC.64 UR4, c[0x0][0x650] ;  /* 0x0001940000047ab9 */ /* 0x000fe20000000a00 */
[----:B--2---:R-:W-:Y:S01]  /*4d60*/  PRMT R3, RZ, 0x7610, R3 ;  /* 0x00007610ff037816 */ /* 0x004fe20000000003 */
[----:B------:R-:W-:Y:S01]  /*4d70*/  IMAD.MOV.U32 R84, RZ, RZ, -0x1 ;  /* 0xffffffffff547424 */ /* 0x000fe200078e00ff */
[----:B------:R-:W-:Y:S01]  /*4d80*/  IADD3.X R17, R17, UR42, RZ, P0, !PT ;  /* 0x0000002a11117c10 */ /* 0x000fe200087fe4ff */
[----:B------:R-:W-:Y:S01]  /*4d90*/  IMAD.MOV.U32 R82, RZ, RZ, -0x1 ;  /* 0xffffffffff527424 */ /* 0x000fe200078e00ff */
[----:B------:R-:W-:-:S04]  /*4da0*/  ISETP.GE.U32.AND P0, PT, R16, UR4, PT ;  /* 0x0000000410007c0c */ /* 0x000fc8000bf06070 */
[----:B------:R-:W-:-:S13]  /*4db0*/  ISETP.GE.U32.AND.EX P0, PT, R17, UR5, PT, P0 ;  /* 0x0000000511007c0c */ /* 0x000fda000bf06100 */
[----:B------:R-:W-:Y:S05]  /*4dc0*/  @P0 BRA `(.L_x_134) ;  /* 0x0000000400500947 */ /* 0x000fea0003800000 */
[----:B----4-:R-:W2:Y:S01]  /*4dd0*/  LDC.64 R10, c[0x0][0x628] ;  /* 0x00018a00ff0a7b82 */ /* 0x010ea20000000a00 */
[----:B------:R-:W4:Y:S01]  /*4de0*/  S2R R20, SR_CTAID.X ;  /* 0x0000000000147919 */ /* 0x000f220000002500 */
[----:B0--3--:R-:W-:Y:S02]  /*4df0*/  IMAD.MOV.U32 R8, RZ, RZ, R16 ;  /* 0x000000ffff087224 */ /* 0x009fe400078e0010 */
[----:B------:R-:W-:Y:S01]  /*4e00*/  IMAD.MOV.U32 R9, RZ, RZ, R17 ;  /* 0x000000ffff097224 */ /* 0x000fe200078e0011 */
[----:B------:R-:W0:Y:S03]  /*4e10*/  S2R R21, SR_CTAID.Y ;  /* 0x0000000000157919 */ /* 0x000e260000002600 */
[----:B------:R-:W3:Y:S08]  /*4e20*/  LDC R0, c[0x0][0x630] ;  /* 0x00018c00ff007b82 */ /* 0x000ef00000000800 */
[----:B------:R-:W0:Y:S01]  /*4e30*/  LDC.64 R14, c[0x0][0x620] ;  /* 0x00018800ff0e7b82 */ /* 0x000e220000000a00 */
[----:B--2---:R-:W-:-:S04]  /*4e40*/  ISETP.NE.U32.AND P0, PT, R10, RZ, PT ;  /* 0x000000ff0a00720c */ /* 0x004fc80003f05070 */
[----:B------:R-:W-:-:S13]  /*4e50*/  ISETP.NE.AND.EX P0, PT, R11, RZ, PT, P0 ;  /* 0x000000ff0b00720c */ /* 0x000fda0003f05300 */
[----:B0--34-:R-:W-:Y:S05]  /*4e60*/  @!P0 BRA `(.L_x_135) ;  /* 0x0000000000288947 */ /* 0x019fea0003800000 */
[----:B------:R-:W0:Y:S02]  /*4e70*/  LDC R3, c[0x0][0x634] ;  /* 0x00018d00ff037b82 */ /* 0x000e240000000800 */
[----:B0-----:R-:W-:-:S05]  /*4e80*/  IADD3 R3, P0, R16, R3, RZ ;  /* 0x0000000310037210 */ /* 0x001fca0007f1e0ff */
[----:B------:R-:W-:-:S04]  /*4e90*/  IMAD.X R13, RZ, RZ, R17, P0 ;  /* 0x000000ffff0d7224 */ /* 0x000fc800000e0611 */
[----:B------:R-:W-:-:S04]  /*4ea0*/  IMAD.WIDE.U32 R4, R13, R10, RZ ;  /* 0x0000000a0d047225 */ /* 0x000fc800078e00ff */
[----:B-1----:R-:W-:-:S04]  /*4eb0*/  IMAD.WIDE.U32 R6, P0, R3, R11, R4 ;  /* 0x0000000b03067225 */ /* 0x002fc80007800004 */
[----:B------:R-:W-:-:S04]  /*4ec0*/  IMAD.WIDE.U32 R4, R3, R10, RZ ;  /* 0x0000000a03047225 */ /* 0x000fc800078e00ff */
[----:B------:R-:W-:Y:S01]  /*4ed0*/  IMAD.X R9, RZ, RZ, RZ, P0 ;  /* 0x000000ffff097224 */ /* 0x000fe200000e06ff */
[----:B------:R-:W-:Y:S01]  /*4ee0*/  IADD3 RZ, P0, R5, R6, RZ ;  /* 0x0000000605ff7210 */ /* 0x000fe20007f1e0ff */
[----:B------:R-:W-:-:S04]  /*4ef0*/  IMAD.MOV.U32 R8, RZ, RZ, R7 ;  /* 0x000000ffff087224 */ /* 0x000fc800078e0007 */
[----:B------:R-:W-:-:S08]  /*4f00*/  IMAD.WIDE.U32.X R8, R13, R11, R8, P0 ;  /* 0x0000000b0d087225 */ /* 0x000fd000000e0408 */
.L_x_135:
[----:B------:R-:W0:Y:S01]  /*4f10*/  LDC.64 R28, c[0x0][0x640] ;  /* 0x00019000ff1c7b82 */ /* 0x000e220000000a00 */
[-CC-:B------:R-:W-:Y:S01]  /*4f20*/  SHF.R.U64 R82, R8, R0.reuse, R9.reuse ;  /* 0x0000000008527219 */ /* 0x180fe20000001209 */
[----:B------:R-:W-:Y:S01]  /*4f30*/  ULDC UR4, c[0x0][0x150] ;  /* 0x0000540000047ab9 */ /* 0x000fe20000000800 */
[----:B------:R-:W-:Y:S02]  /*4f40*/  SHF.R.U32.HI R0, RZ, R0, R9 ;  /* 0x00000000ff007219 */ /* 0x000fe40000011609 */
[----:B------:R-:W-:Y:S02]  /*4f50*/  IADD3 R3, P0, RZ, -R82, RZ ;  /* 0x80000052ff037210 */ /* 0x000fe40007f1e0ff */
[----:B-1----:R-:W-:Y:S01]  /*4f60*/  I2FP.F32.U32 R7, R20 ;  /* 0x0000001400077245 */ /* 0x002fe20000201000 */
[----:B------:R-:W1:Y:S02]  /*4f70*/  LDC R6, c[0x0][0x618] ;  /* 0x00018600ff067b82 */ /* 0x000e640000000800 */
[----:B------:R-:W-:-:S02]  /*4f80*/  IMAD.X R5, RZ, RZ, ~R0, P0 ;  /* 0x000000ffff057224 */ /* 0x000fc400000e0e00 */
[----:B------:R-:W-:Y:S01]  /*4f90*/  FMUL R7, R7, UR4 ;  /* 0x0000000407077c20 */ /* 0x000fe20008400000 */
[----:B------:R-:W-:Y:S01]  /*4fa0*/  ULDC UR4, c[0x0][0x154] ;  /* 0x0000550000047ab9 */ /* 0x000fe20000000800 */
[-C--:B------:R-:W-:Y:S02]  /*4fb0*/  IMAD R0, R5, R14.reuse, RZ ;  /* 0x0000000e05007224 */ /* 0x080fe400078e02ff */
[----:B------:R-:W2:Y:S01]  /*4fc0*/  LDC R8, c[0x0][0x608] ;  /* 0x00018200ff087b82 */ /* 0x000ea20000000800 */
[C---:B------:R-:W-:Y:S01]  /*4fd0*/  IMAD.WIDE.U32 R4, R3.reuse, R14, R16 ;  /* 0x0000000e03047225 */ /* 0x040fe200078e0010 */
[----:B------:R-:W3:Y:S03]  /*4fe0*/  F2I.U32.TRUNC.NTZ R7, R7 ;  /* 0x0000000700077305 */ /* 0x000ee6000020f000 */
[----:B------:R-:W-:Y:S01]  /*4ff0*/  IMAD R3, R3, R15, R0 ;  /* 0x0000000f03037224 */ /* 0x000fe200078e0200 */
[----:B------:R-:W-:-:S02]  /*5000*/  I2FP.F32.U32 R0, R21 ;  /* 0x0000001500007245 */ /* 0x000fc40000201000 */
[----:B------:R-:W4:Y:S01]  /*5010*/  LDC R26, c[0x0][0x658] ;  /* 0x00019600ff1a7b82 */ /* 0x000f220000000800 */
[----:B------:R-:W-:Y:S01]  /*5020*/  IMAD.IADD R3, R5, 0x1, R3 ;  /* 0x0000000105037824 */ /* 0x000fe200078e0203 */
[----:B0-----:R-:W-:Y:S01]  /*5030*/  ISETP.NE.U32.AND P0, PT, R28, RZ, PT ;  /* 0x000000ff1c00720c */ /* 0x001fe20003f05070 */
[----:B------:R-:W-:-:S03]  /*5040*/  FMUL R0, R0, UR4 ;  /* 0x0000000400007c20 */ /* 0x000fc60008400000 */
[----:B------:R-:W-:Y:S01]  /*5050*/  ISETP.NE.AND.EX P0, PT, R29, RZ, PT, P0 ;  /* 0x000000ff1d00720c */ /* 0x000fe20003f05300 */
[----:B------:R0:W0:Y:S01]  /*5060*/  F2I.U32.TRUNC.NTZ R14, R0 ;  /* 0x00000000000e7305 */ /* 0x000022000020f000 */
[----:B------:R-:W0:Y:S01]  /*5070*/  LDC R9, c[0x0][0x144] ;  /* 0x00005100ff097b82 */ /* 0x000e220000000800 */
[-C--:B-1----:R-:W-:Y:S01]  /*5080*/  SHF.R.U64 R10, R4, R6.reuse, R3 ;  /* 0x00000006040a7219 */ /* 0x082fe20000001203 */
[----:B---3--:R-:W-:Y:S01]  /*5090*/  IMAD.MOV R7, RZ, RZ, -R7 ;  /* 0x000000ffff077224 */ /* 0x008fe200078e0a07 */
[----:B------:R-:W-:-:S05]  /*50a0*/  SHF.R.U32.HI R3, RZ, R6, R3 ;  /* 0x00000006ff037219 */ /* 0x000fca0000011603 */
[----:B------:R-:W1:Y:S01]  /*50b0*/  LDC R24, c[0x0][0x148] ;  /* 0x00005200ff187b82 */ /* 0x000e620000000800 */
[-CC-:B--2---:R-:W-:Y:S02]  /*50c0*/  SHF.R.U64 R12, R10, R8.reuse, R3.reuse ;  /* 0x000000080a0c7219 */ /* 0x184fe40000001203 */
[----:B------:R-:W-:-:S05]  /*50d0*/  SHF.R.U32.HI R3, RZ, R8, R3 ;  /* 0x00000008ff037219 */ /* 0x000fca0000011603 */
[----:B------:R-:W2:Y:S01]  /*50e0*/  LDC R15, c[0x0][0x600] ;  /* 0x00018000ff0f7b82 */ /* 0x000ea20000000800 */
[-CC-:B----4-:R-:W-:Y:S02]  /*50f0*/  SHF.R.U64 R13, R12, R26.reuse, R3.reuse ;  /* 0x0000001a0c0d7219 */ /* 0x190fe40000001203 */
[----:B------:R-:W-:-:S03]  /*5100*/  SHF.R.U32.HI R5, RZ, R26, R3 ;  /* 0x0000001aff057219 */ /* 0x000fc60000011603 */
[----:B------:R-:W-:Y:S02]  /*5110*/  IMAD.MOV.U32 R4, RZ, RZ, R13 ;  /* 0x000000ffff047224 */ /* 0x000fe400078e000d */
[----:B------:R-:W3:Y:S01]  /*5120*/  LDC R27, c[0x0][0x648] ;  /* 0x00019200ff1b7b82 */ /* 0x000ee20000000800 */
[----:B0-----:R-:W-:-:S07]  /*5130*/  IMAD R25, R9, R7, R20 ;  /* 0x0000000709197224 */ /* 0x001fce00078e0214 */
[----:B------:R-:W0:Y:S08]  /*5140*/  LDC R30, c[0x0][0x638] ;  /* 0x00018e00ff1e7b82 */ /* 0x000e300000000800 */
[----:B------:R-:W4:Y:S01]  /*5150*/  LDC R31, c[0x0][0x610] ;  /* 0x00018400ff1f7b82 */ /* 0x000f220000000800 */
[----:B-1----:R-:W-:Y:S05]  /*5160*/  @!P0 BRA `(.L_x_136) ;  /* 0x0000000000288947 */ /* 0x002fea0003800000 */
[----:B------:R-:W1:Y:S02]  /*5170*/  LDC R0, c[0x0][0x64c] ;  /* 0x00019300ff007b82 */ /* 0x000e640000000800 */
[----:B-1----:R-:W-:-:S05]  /*5180*/  IADD3 R3, P0, R13, R0, RZ ;  /* 0x000000000d037210 */ /* 0x002fca0007f1e0ff */
        /* <DEDUP_REMOVED lines=8> */
.L_x_136:
[----:B------:R-:W-:Y:S01]  /*5210*/  ISETP.NE.AND P0, PT, R2, 0x1, PT ;  /* 0x000000010200780c */ /* 0x000fe20003f05270 */
[----:B------:R-:W-:Y:S01]  /*5220*/  IMAD.MOV R14, RZ, RZ, -R14 ;  /* 0x000000ffff0e7224 */ /* 0x000fe200078e0a0e */
[----:B---3--:R-:W-:Y:S01]  /*5230*/  SHF.R.U64 R0, R4, R27, R5 ;  /* 0x0000001b04007219 */ /* 0x008fe20000001205 */
[----:B--2---:R-:W-:Y:S01]  /*5240*/  VIADD R5, R15, 0xffffffff ;  /* 0xffffffff0f057836 */ /* 0x004fe20000000000 */
[----:B------:R-:W-:-:S03]  /*5250*/  LOP3.LUT R3, R12, R79, RZ, 0xc0, !PT ;  /* 0x0000004f0c037212 */ /* 0x000fc600078ec0ff */
[----:B------:R-:W-:Y:S01]  /*5260*/  IMAD.MOV R4, RZ, RZ, -R0 ;  /* 0x000000ffff047224 */ /* 0x000fe200078e0a00 */
[----:B------:R-:W-:Y:S01]  /*5270*/  LOP3.LUT R10, R10, R5, RZ, 0xc0, !PT ;  /* 0x000000050a0a7212 */ /* 0x000fe200078ec0ff */
[----:B------:R-:W-:Y:S02]  /*5280*/  IMAD R0, R76, R0, R3 ;  /* 0x000000004c007224 */ /* 0x000fe400078e0203 */
[----:B0-----:R-:W-:Y:S02]  /*5290*/  IMAD R3, R4, R30, R13 ;  /* 0x0000001e04037224 */ /* 0x001fe400078e020d */
[----:B------:R-:W-:Y:S02]  /*52a0*/  @P0 IMAD R25, R24, R14, R21 ;  /* 0x0000000e18190224 */ /* 0x000fe400078e0215 */
[----:B------:R-:W-:Y:S02]  /*52b0*/  IMAD R5, R3, R15, R10 ;  /* 0x0000000f03057224 */ /* 0x000fe400078e020a */
[----:B----4-:R-:W-:-:S02]  /*52c0*/  IMAD R0, R0, R31, R25 ;  /* 0x0000001f00007224 */ /* 0x010fc400078e0219 */
[----:B------:R-:W-:-:S03]  /*52d0*/  IMAD.MOV.U32 R4, RZ, RZ, 0x1 ;  /* 0x00000001ff047424 */ /* 0x000fc600078e00ff */
[----:B------:R-:W-:Y:S02]  /*52e0*/  SEL R84, R5, R0, !P0 ;  /* 0x0000000005547207 */ /* 0x000fe40004000000 */
[----:B------:R-:W-:Y:S02]  /*52f0*/  PRMT R3, R4, 0x7610, R3 ;  /* 0x0000761004037816 */ /* 0x000fe40000000003 */
[----:B------:R-:W-:-:S07]  /*5300*/  SEL R0, R0, R5, !P0 ;  /* 0x0000000500007207 */ /* 0x000fce0004000000 */
.L_x_134:
[----:B------:R-:W-:Y:S01]  /*5310*/  LOP3.LUT P0, RZ, R3, 0xff, RZ, 0xc0, !PT ;  /* 0x000000ff03ff7812 */ /* 0x000fe2000780c0ff */
[----:B------:R-:W-:Y:S01]  /*5320*/  UIMAD.WIDE.U32 UR4, UR41, -0x77777777, URZ ;  /* 0x88888889290478a5 */ /* 0x000fe2000f8e003f */
[----:B------:R-:W-:-:S03]  /*5330*/  IMAD.MOV.U32 R83, RZ, RZ, R0 ;  /* 0x000000ffff537224 */ /* 0x000fc600078e0000 */
[----:B------:R-:W-:-:S04]  /*5340*/  USHF.R.U32.HI UR4, URZ, 0x4, UR5 ;  /* 0x000000043f047899 */ /* 0x000fc80008011605 */
[----:B------:R-:W-:-:S04]  /*5350*/  UIMAD UR41, UR4, -0x1e, UR41 ;  /* 0xffffffe2042978a4 */ /* 0x000fc8000f8e0229 */
[----:B------:R-:W-:Y:S08]  /*5360*/  @P0 BRA `(.L_x_137) ;  /* 0xffffffc400080947 */ /* 0x000ff0000383ffff */
[----:B------:R-:W-:Y:S05]  /*5370*/  EXIT ;  /* 0x000000000000794d */ /* 0x000fea0003800000 */
.L_x_8:
        /* <DEDUP_REMOVED lines=26> */
.L_x_139:
[----:B------:R-:W0:Y:S01]  /*5520*/  LDC.64 R30, c[0x0][0x640] ;  /* 0x00019000ff1e7b82 */ /* 0x000e220000000a00 */
[-CC-:B------:R-:W-:Y:S01]  /*5530*/  SHF.R.U64 R22, R14, R8.reuse, R15.reuse ;  /* 0x000000080e167219 */ /* 0x180fe2000000120f */
[----:B------:R-:W-:Y:S01]  /*5540*/  IMAD.MOV.U32 R27, RZ, RZ, 0x1 ;  /* 0x00000001ff1b7424 */ /* 0x000fe200078e00ff */
[----:B------:R-:W-:Y:S02]  /*5550*/  SHF.R.U32.HI R7, RZ, R8, R15 ;  /* 0x00000008ff077219 */ /* 0x000fe4000001160f */
[----:B------:R-:W-:-:S03]  /*5560*/  IADD3 R13, P0, RZ, -R22, RZ ;  /* 0x80000016ff0d7210 */ /* 0x000fc60007f1e0ff */
[----:B------:R-:W1:Y:S02]  /*5570*/  LDC R12, c[0x0][0x618] ;  /* 0x00018600ff0c7b82 */ /* 0x000e640000000800 */
[----:B------:R-:W-:Y:S02]  /*5580*/  IMAD.X R7, RZ, RZ, ~R7, P0 ;  /* 0x000000ffff077224 */ /* 0x000fe400000e0e07 */
[----:B------:R-:W-:-:S04]  /*5590*/  IMAD.WIDE.U32 R10, R13, R24, R16 ;  /* 0x000000180d0a7225 */ /* 0x000fc800078e0010 */
[----:B------:R-:W2:Y:S01]  /*55a0*/  LDC R14, c[0x0][0x608] ;  /* 0x00018200ff0e7b82 */ /* 0x000ea20000000800 */
[----:B------:R-:W-:-:S04]  /*55b0*/  IMAD R8, R7, R24, RZ ;  /* 0x0000001807087224 */ /* 0x000fc800078e02ff */
[----:B------:R-:W-:-:S03]  /*55c0*/  IMAD R7, R13, R25, R8 ;  /* 0x000000190d077224 */ /* 0x000fc600078e0208 */
[----:B------:R-:W3:Y:S01]  /*55d0*/  LDC R28, c[0x0][0x658] ;  /* 0x00019600ff1c7b82 */ /* 0x000ee20000000800 */
[----:B------:R-:W-:Y:S01]  /*55e0*/  IMAD.IADD R7, R11, 0x1, R7 ;  /* 0x000000010b077824 */ /* 0x000fe200078e0207 */
[----:B0-----:R-:W-:Y:S01]  /*55f0*/  ISETP.NE.U32.AND P0, PT, R30, RZ, PT ;  /* 0x000000ff1e00720c */ /* 0x001fe20003f05070 */
[----:B------:R-:W-:-:S03]  /*5600*/  IMAD.MOV.U32 R11, RZ, RZ, -0x1 ;  /* 0xffffffffff0b7424 */ /* 0x000fc600078e00ff */
        /* <DEDUP_REMOVED lines=8> */
[-C--:B---3--:R-:W-:Y:S02]  /*5690*/  SHF.L.U32 R10, R11, R28.reuse, RZ ;  /* 0x0000001c0b0a7219 */ /* 0x088fe400000006ff */
[--C-:B------:R-:W-:Y:S02]  /*56a0*/  SHF.R.U64 R26, R24, R28, R7.reuse ;  /* 0x0000001c181a7219 */ /* 0x100fe40000001207 */
[----:B------:R-:W-:Y:S02]  /*56b0*/  LOP3.LUT R29, RZ, R10, RZ, 0x33, !PT ;  /* 0x0000000aff1d7212 */ /* 0x000fe400078e33ff */
[----:B------:R-:W-:Y:S01]  /*56c0*/  SHF.R.U32.HI R11, RZ, R28, R7 ;  /* 0x0000001cff0b7219 */ /* 0x000fe20000011607 */
[----:B------:R-:W3:Y:S01]  /*56d0*/  LDC R32, c[0x0][0x610] ;  /* 0x00018400ff207b82 */ /* 0x000ee20000000800 */
[----:B------:R-:W-:Y:S01]  /*56e0*/  IMAD.MOV.U32 R10, RZ, RZ, R26 ;  /* 0x000000ffff0a7224 */ /* 0x000fe200078e001a */
[----:B------:R-:W-:Y:S06]  /*56f0*/  @!P0 BRA `(.L_x_140) ;  /* 0x0000000000288947 */ /* 0x000fec0003800000 */
        /* <DEDUP_REMOVED lines=10> */
.L_x_140:
[----:B------:R-:W-:Y:S02]  /*57a0*/  ISETP.NE.AND P0, PT, R2, 0x1, PT ;  /* 0x000000010200780c */ /* 0x000fe40003f05270 */
[----:B-1----:R-:W-:Y:S01]  /*57b0*/  SHF.R.U64 R8, R10, R8, R11 ;  /* 0x000000080a087219 */ /* 0x002fe2000000120b */
[----:B0-----:R-:W-:Y:S01]  /*57c0*/  VIADD R11, R21, 0xffffffff ;  /* 0xffffffff150b7836 */ /* 0x001fe20000000000 */
[----:B------:R-:W-:Y:S02]  /*57d0*/  SHF.L.U32 R27, R27, R28, RZ ;  /* 0x0000001c1b1b7219 */ /* 0x000fe400000006ff */
[----:B------:R-:W-:Y:S01]  /*57e0*/  LOP3.LUT R5, R24, R29, RZ, 0xc0, !PT ;  /* 0x0000001d18057212 */ /* 0x000fe200078ec0ff */
[----:B------:R-:W-:-:S04]  /*57f0*/  IMAD.MOV R7, RZ, RZ, -R8 ;  /* 0x000000ffff077224 */ /* 0x000fc800078e0a08 */
[----:B------:R-:W-:Y:S02]  /*5800*/  IMAD R5, R27, R8, R5 ;  /* 0x000000081b057224 */ /* 0x000fe400078e0205 */
[----:B------:R-:W-:Y:S01]  /*5810*/  @P0 IMAD R6, R9, R23, R4 ;  /* 0x0000001709060224 */ /* 0x000fe200078e0204 */
[----:B------:R-:W-:Y:S01]  /*5820*/  LOP3.LUT R9, R20, R11, RZ, 0xc0, !PT ;  /* 0x0000000b14097212 */ /* 0x000fe200078ec0ff */
[----:B--2---:R-:W-:Y:S02]  /*5830*/  IMAD R4, R7, R25, R26 ;  /* 0x0000001907047224 */ /* 0x004fe400078e021a */
[----:B---3--:R-:W-:Y:S02]  /*5840*/  IMAD R6, R5, R32, R6 ;  /* 0x0000002005067224 */ /* 0x008fe400078e0206 */
[----:B------:R-:W-:Y:S02]  /*5850*/  IMAD R5, R4, R21, R9 ;  /* 0x0000001504057224 */ /* 0x000fe400078e0209 */
[----:B------:R-:W-:-:S02]  /*5860*/  IMAD.MOV.U32 R8, RZ, RZ, 0x1 ;  /* 0x00000001ff087424 */ /* 0x000fc400078e00ff */
[----:B------:R-:W-:Y:S01]  /*5870*/  IMAD.MOV.U32 R7, RZ, RZ, R22 ;  /* 0x000000ffff077224 */ /* 0x000fe200078e0016 */
[----:B------:R-:W-:Y:S02]  /*5880*/  SEL R21, R5, R6, !P0 ;  /* 0x0000000605157207 */ /* 0x000fe40004000000 */
[----:B------:R-:W-:-:S07]  /*5890*/  SEL R20, R6, R5, !P0 ;  /* 0x0000000506147207 */ /* 0x000fce0004000000 */
.L_x_138:
[----:B------:R-:W-:-:S08]  /*58a0*/  NOP ;  /* 0x0000000000007918 */ /* 0x000fd00000000000 */
[----:B------:R-:W0:-:S00]  /*58b0*/  USETMAXREG.DEALLOC.CTAPOOL 0x28 ;  /* 0x00000028000079c8 */ /* 0x000e0000080e0500 */
[----:B0-----:R-:W-:-:S13]  /*58c0*/  ISETP.NE.AND P0, PT, R3, RZ, PT ;  /* 0x000000ff0300720c */ /* 0x001fda0003f05270 */
[----:B------:R-:W-:Y:S05]  /*58d0*/  @P0 EXIT ;  /* 0x000000000000094d */ /* 0x000fea0003800000 */
[----:B------:R-:W-:Y:S01]  /*58e0*/  LOP3.LUT P0, RZ, R8, 0xff, RZ, 0xc0, !PT ;  /* 0x000000ff08ff7812 */ /* 0x000fe2000780c0ff */
[----:B------:R-:W-:Y:S02]  /*58f0*/  IMAD.MOV.U32 R3, RZ, RZ, 0x1 ;  /* 0x00000001ff037424 */ /* 0x000fe400078e00ff */
[----:B------:R-:W-:-:S10]  /*5900*/  IMAD.MOV.U32 R8, RZ, RZ, RZ ;  /* 0x000000ffff087224 */ /* 0x000fd400078e00ff */
[----:B------:R-:W-:Y:S05]  /*5910*/  @!P0 BRA `(.L_x_141) ;  /* 0x0000000c00288947 */ /* 0x000fea0003800000 */
[----:B------:R-:W0:Y:S01]  /*5920*/  LDC R3, c[0x0][0x28c] ;  /* 0x0000a300ff037b82 */ /* 0x000e220000000800 */
[----:B------:R-:W1:Y:S01]  /*5930*/  S2R R10, SR_CgaCtaId ;  /* 0x00000000000a7919 */ /* 0x000e620000008800 */
[----:B------:R-:W-:Y:S01]  /*5940*/  IMAD.MOV.U32 R13, RZ, RZ, 0x300 ;  /* 0x00000300ff0d7424 */ /* 0x000fe200078e00ff */
[----:B------:R-:W-:Y:S01]  /*5950*/  ULDC UR5, c[0x0][0x658] ;  /* 0x0001960000057ab9 */ /* 0x000fe20000000800 */
[----:B------:R-:W-:Y:S01]  /*5960*/  UMOV UR6, 0xffffffff ;  /* 0xffffffff00067882 */ /* 0x000fe20000000000 */
[----:B------:R-:W-:Y:S01]  /*5970*/  BSSY B0, `(.L_x_141) ;  /* 0x00000c4000007945 */ /* 0x000fe20003800000 */
[----:B------:R-:W-:Y:S01]  /*5980*/  USHF.L.U32 UR6, UR6, UR5, URZ ;  /* 0x0000000506067299 */ /* 0x000fe2000800063f */
[----:B------:R-:W-:Y:S01]  /*5990*/  IMAD.MOV.U32 R12, RZ, RZ, 0x1 ;  /* 0x00000001ff0c7424 */ /* 0x000fe200078e00ff */
[----:B------:R-:W-:Y:S01]  /*59a0*/  LOP3.LUT R9, R18, 0x2, RZ, 0xfc, !PT ;  /* 0x0000000212097812 */ /* 0x000fe200078efcff */
[----:B------:R-:W-:Y:S01]  /*59b0*/  IMAD.MOV.U32 R8, RZ, RZ, RZ ;  /* 0x000000ffff087224 */ /* 0x000fe200078e00ff */
[----:B------:R-:W-:Y:S01]  /*59c0*/  ULDC UR4, c[0x0][0x600] ;  /* 0x0001800000047ab9 */ /* 0x000fe20000000800 */
[----:B------:R-:W-:Y:S01]  /*59d0*/  UMOV UR7, 0x1 ;  /* 0x0000000100077882 */ /* 0x000fe20000000000 */
[----:B------:R-:W-:-:S02]  /*59e0*/  UIADD3 UR15, UR4, -0x1, URZ ;  /* 0xffffffff040f7890 */ /* 0x000fc4000fffe03f */
[----:B------:R-:W-:Y:S02]  /*59f0*/  USHF.L.U32 UR17, UR7, UR5, URZ ;  /* 0x0000000507117299 */ /* 0x000fe4000800063f */
[----:B------:R-:W-:Y:S01]  /*5a00*/  ULOP3.LUT UR16, URZ, UR6, URZ, 0x33, !UPT ;  /* 0x000000063f107292 */ /* 0x000fe2000f8e333f */
[----:B------:R-:W-:Y:S01]  /*5a10*/  ULDC.64 UR20, c[0x0][0x198] ;  /* 0x0000660000147ab9 */ /* 0x000fe20000000a00 */
[----:B0-----:R-:W-:-:S05]  /*5a20*/  VIADD R3, R3, 0x1f ;  /* 0x0000001f03037836 */ /* 0x001fca0000000000 */
[----:B------:R-:W-:-:S04]  /*5a30*/  SHF.R.S32.HI R4, RZ, 0x1f, R3 ;  /* 0x0000001fff047819 */ /* 0x000fc80000011403 */
[----:B------:R-:W-:Y:S01]  /*5a40*/  LEA.HI R4, R4, R3, RZ, 0x5 ;  /* 0x0000000304047211 */ /* 0x000fe200078f28ff */
[----:B------:R-:W-:Y:S01]  /*5a50*/  IMAD.MOV.U32 R3, RZ, RZ, 0x1 ;  /* 0x00000001ff037424 */ /* 0x000fe200078e00ff */
[----:B-1----:R-:W-:Y:S02]  /*5a60*/  LOP3.LUT R10, R10, 0x1, RZ, 0xc0, !PT ;  /* 0x000000010a0a7812 */ /* 0x002fe400078ec0ff */
[----:B------:R-:W-:-:S03]  /*5a70*/  SHF.R.S32.HI R11, RZ, 0x5, R4 ;  /* 0x00000005ff0b7819 */ /* 0x000fc60000011404 */
[----:B------:R-:W-:Y:S02]  /*5a80*/  IMAD R13, R10, R13, 0x2d300 ;  /* 0x0002d3000a0d7424 */ /* 0x000fe400078e020d */
[----:B------:R-:W-:-:S07]  /*5a90*/  VIADD R19, R11, 0x1 ;  /* 0x000000010b137836 */ /* 0x000fce0000000000 */
.L_x_152:
[----:B------:R-:W-:-:S03]  /*5aa0*/  UMOV UR4, 0xffffffff ;  /* 0xffffffff00047882 */ /* 0x000fc60000000000 */
[----:B------:R-:W-:Y:S05]  /*5ab0*/  BRA.DIV UR4, `(.L_x_142) ;  /* 0x0000001e04547947 */ /* 0x000fea000b800000 */
[----:B------:R-:W-:-:S13]  /*5ac0*/  ELECT P6, URZ, PT ;  /* 0x00000000003f782f */ /* 0x000fda00038c0000 */
.L_x_189:
[----:B------:R-:W0:Y:S01]  /*5ad0*/  LDC R4, c[0x0][0x28c] ;  /* 0x0000a300ff047b82 */ /* 0x000e220000000800 */
[----:B------:R-:W-:Y:S01]  /*5ae0*/  BSSY B1, `(.L_x_143) ;  /* 0x0000039000017945 */ /* 0x000fe20003800000 */
[----:B0-----:R-:W-:-:S13]  /*5af0*/  ISETP.LT.OR P6, PT, R4, 0x1, !P6 ;  /* 0x000000010400780c */ /* 0x001fda00077c1670 */
[----:B------:R-:W-:Y:S05]  /*5b00*/  @P6 BRA `(.L_x_144) ;  /* 0x0000000000d86947 */ /* 0x000fea0003800000 */
[----:B------:R-:W-:Y:S02]  /*5b10*/  IMAD R21, R21, 0x2, R10 ;  /* 0x0000000215157824 */ /* 0x000fe400078e020a */
[----:B------:R-:W-:Y:S02]  /*5b20*/  IMAD R20, R20, 0xc0, RZ ;  /* 0x000000c014147824 */ /* 0x000fe400078e02ff */
[----:B------:R-:W-:Y:S02]  /*5b30*/  IMAD.MOV.U32 R22, RZ, RZ, RZ ;  /* 0x000000ffff167224 */ /* 0x000fe400078e00ff */
[----:B------:R-:W-:Y:S02]  /*5b40*/  IMAD.MOV.U32 R4, RZ, RZ, R19 ;  /* 0x000000ffff047224 */ /* 0x000fe400078e0013 */
[----:B------:R-:W-:Y:S02]  /*5b50*/  IMAD.MOV.U32 R5, RZ, RZ, R3 ;  /* 0x000000ffff057224 */ /* 0x000fe400078e0003 */
[----:B------:R-:W-:-:S02]  /*5b60*/  IMAD.MOV.U32 R6, RZ, RZ, R8 ;  /* 0x000000ffff067224 */ /* 0x000fc400078e0008 */
[----:B------:R-:W-:-:S07]  /*5b70*/  IMAD R21, R21, 0x18, RZ ;  /* 0x0000001815157824 */ /* 0x000fce00078e02ff */
.L_x_147:
[----:B------:R-:W0:Y:S01]  /*5b80*/  S2R R15, SR_CgaCtaId ;  /* 0x00000000000f7919 */ /* 0x000e220000008800 */
[----:B------:R-:W-:Y:S02]  /*5b90*/  MOV R14, 0x400 ;  /* 0x00000400000e7802 */ /* 0x000fe40000000f00 */
[----:B------:R-:W-:Y:S02]  /*5ba0*/  ISETP.NE.AND P1, PT, R0, RZ, PT ;  /* 0x000000ff0000720c */ /* 0x000fe40003f25270 */
[----:B0-----:R-:W-:Y:S02]  /*5bb0*/  LEA R25, R15, R14, 0x18 ;  /* 0x0000000e0f197211 */ /* 0x001fe400078ec0ff */
[----:B------:R-:W-:-:S09]  /*5bc0*/  SHF.L.U32 R14, R5, 0x1f, RZ ;  /* 0x0000001f050e7819 */ /* 0x000fd200000006ff */
[----:B------:R-:W0:Y:S01]  /*5bd0*/  @!P1 LDC R15, c[0x0][0x500] ;  /* 0x00014000ff0f9b82 */ /* 0x000e220000000800 */
[----:B------:R-:W-:-:S04]  /*5be0*/  IMAD R23, R6, 0x8, R25 ;  /* 0x0000000806177824 */ /* 0x000fc800078e0219 */
[----:B------:R-:W1:Y:S02]  /*5bf0*/  SYNCS.PHASECHK.TRANS64.TRYWAIT P0, [R23+URZ+0xf0], R14 ;  /* 0x0000f00e170075a7 */ /* 0x000e64000800017f */
[----:B-1----:R-:W-:Y:S05]  /*5c00*/  @!P0 BRA `(.L_x_145) ;  /* 0x0000001c00208947 */ /* 0x002fea0003800000 */
.L_x_190:
[----:B-1----:R-:W-:Y:S01]  /*5c10*/  PRMT R14, R9, 0x9910, RZ ;  /* 0x00009910090e7816 */ /* 0x002fe200000000ff */
[----:B0-----:R0:W-:Y:S03]  /*5c20*/  @!P1 SYNCS.ARRIVE.TRANS64 RZ, [R23+URZ], R15 ;  /* 0x0000000f17ff99a7 */ /* 0x0011e6000800003f */
[----:B------:R-:W-:-:S13]  /*5c30*/  ISETP.NE.AND P0, PT, R14, 0x2, PT ;  /* 0x000000020e00780c */ /* 0x000fda0003f05270 */
[----:B0-----:R-:W-:Y:S05]  /*5c40*/  @P0 BRA `(.L_x_146) ;  /* 0x0000000000040947 */ /* 0x001fea0003800000 */
[----:B------:R-:W-:Y:S01]  /*5c50*/  BPT.TRAP 0x1 ;  /* 0x000000040000795c */ /* 0x000fe20000300000 */
.L_x_146:
[----:B------:R-:W-:Y:S01]  /*5c60*/  IMAD R14, R6, 0x1800, R25 ;  /* 0x00001800060e7824 */ /* 0x000fe200078e0219 */
[----:B------:R-:W-:Y:S01]  /*5c70*/  R2UR UR13, R25 ;  /* 0x00000000190d72ca */ /* 0x000fe200000e0000 */
[----:B------:R-:W-:Y:S01]  /*5c80*/  VIADD R4, R4, 0xffffffff ;  /* 0xffffffff04047836 */ /* 0x000fe20000000000 */
[----:B------:R-:W-:Y:S01]  /*5c90*/  R2UR UR9, R23 ;  /* 0x00000000170972ca */ /* 0x000fe200000e0000 */
[----:B------:R-:W-:Y:S01]  /*5ca0*/  UIADD3 UR4, UP0, UR20, 0xf0, URZ ;  /* 0x000000f014047890 */ /* 0x000fe2000ff1e03f */
[----:B------:R-:W-:Y:S01]  /*5cb0*/  R2UR UR5, R14 ;  /* 0x000000000e0572ca */ /* 0x000fe200000e0000 */
[----:B------:R-:W-:Y:S01]  /*5cc0*/  IMAD R14, R6, 0x600, R13 ;  /* 0x00000600060e7824 */ /* 0x000fe200078e020d */
[----:B------:R-:W-:Y:S01]  /*5cd0*/  R2UR UR11, R20 ;  /* 0x00000000140b72ca */ /* 0x000fe200000e0000 */
[----:B------:R-:W-:Y:S01]  /*5ce0*/  UIADD3 UR22, UP1, UR20, 0x1f0, URZ ;  /* 0x000001f014167890 */ /* 0x000fe2000ff3e03f */
[----:B------:R-:W-:Y:S01]  /*5cf0*/  R2UR UR10, R22 ;  /* 0x00000000160a72ca */ /* 0x000fe200000e0000 */
[----:B------:R-:W-:Y:S01]  /*5d00*/  VIADD R6, R6, 0x1 ;  /* 0x0000000106067836 */ /* 0x000fe20000000000 */
[----:B------:R-:W-:Y:S01]  /*5d10*/  R2UR UR8, R14 ;  /* 0x000000000e0872ca */ /* 0x000fe200000e0000 */
[----:B------:R-:W-:Y:S01]  /*5d20*/  UIADD3.X UR23, URZ, UR21, URZ, UP1, !UPT ;  /* 0x000000153f177290 */ /* 0x000fe20008ffe43f */
[----:B------:R-:W-:Y:S01]  /*5d30*/  R2UR UR12, R7 ;  /* 0x00000000070c72ca */ /* 0x000fe200000e0000 */
[----:B------:R-:W-:Y:S01]  /*5d40*/  UMOV UR6, 0x0 ;  /* 0x0000000000067882 */ /* 0x000fe20000000000 */
[----:B------:R-:W-:Y:S01]  /*5d50*/  R2UR UR18, R21 ;  /* 0x00000000151272ca */ /* 0x000fe200000e0000 */
[----:B------:R-:W-:Y:S01]  /*5d60*/  UMOV UR7, 0x10000000 ;  /* 0x1000000000077882 */ /* 0x000fe20000000000 */
[----:B------:R-:W-:Y:S01]  /*5d70*/  ISETP.GT.AND P1, PT, R4, 0x1, PT ;  /* 0x000000010400780c */ /* 0x000fe20003f24270 */
[----:B------:R-:W-:Y:S01]  /*5d80*/  UIADD3 UR14, UR5, 0x300, URZ ;  /* 0x00000300050e7890 */ /* 0x000fe2000fffe03f */
[----:B------:R-:W-:Y:S01]  /*5d90*/  ISETP.NE.AND P0, PT, R6, 0x1e, PT ;  /* 0x0000001e0600780c */ /* 0x000fe20003f05270 */
[----:B------:R-:W-:Y:S01]  /*5da0*/  UIADD3.X UR5, URZ, UR21, URZ, UP0, !UPT ;  /* 0x000000153f057290 */ /* 0x000fe200087fe43f */
[----:B------:R-:W-:Y:S01]  /*5db0*/  VIADD R22, R22, 0x20 ;  /* 0x0000002016167836 */ /* 0x000fe20000000000 */
[----:B------:R-:W-:Y:S01]  /*5dc0*/  UMOV UR19, 0x30000 ;  /* 0x0003000000137882 */ /* 0x000fe20000000000 */
[----:B------:R-:W-:Y:S01]  /*5dd0*/  SEL R14, RZ, 0x1, P0 ;  /* 0x00000001ff0e7807 */ /* 0x000fe20000000000 */
[----:B------:R-:W-:Y:S01]  /*5de0*/  UIADD3 UR13, UR13, UR8, URZ ;  /* 0x000000080d0d7290 */ /* 0x000fe2000fffe03f */
[----:B------:R-:W-:-:S02]  /*5df0*/  SEL R6, R6, RZ, P0 ;  /* 0x000000ff06067207 */ /* 0x000fc40000000000 */
[----:B------:R-:W-:Y:S01]  /*5e00*/  UMOV UR8, UR14 ;  /* 0x0000000e00087c82 */ /* 0x000fe20008000000 */
[----:B------:R-:W-:Y:S01]  /*5e10*/  LOP3.LUT R5, R5, R14, RZ, 0x3c, !PT ;  /* 0x0000000e05057212 */ /* 0x000fe200078e3cff */
[----:B------:R0:W-:Y:S02]  /*5e20*/  UTMALDG.3D [UR8], [UR4], desc[UR6] ;  /* 0x00000608040075b4 */ /* 0x0001e40008011000 */
[----:B0-----:R-:W-:Y:S01]  /*5e30*/  UMOV UR11, UR18 ;  /* 0x00000012000b7c82 */ /* 0x001fe20008000000 */
[----:B------:R-:W-:Y:S02]  /*5e40*/  UMOV UR8, UR13 ;  /* 0x0000000d00087c82 */ /* 0x000fe40008000000 */
[----:B------:R0:W-:Y:S02]  /*5e50*/  UTMALDG.3D.MULTICAST [UR8], [UR22], UR19, desc[UR6] ;  /* 0x00000608160073b4 */ /* 0x0001e40008011813 */
[----:B0-----:R-:W-:Y:S05]  /*5e60*/  @P1 BRA `(.L_x_147) ;  /* 0xfffffffc00441947 */ /* 0x001fea000383ffff */
.L_x_144:
[----:B------:R-:W-:Y:S05]  /*5e70*/  BSYNC B1 ;  /* 0x0000000000017941 */ /* 0x000fea0003800000 */
.L_x_143:
[----:B------:R-:W-:Y:S01]  /*5e80*/  LOP3.LUT P1, RZ, R12, 0xff, RZ, 0xc0, !PT ;  /* 0x000000ff0cff7812 */ /* 0x000fe2000782c0ff */
[C---:B------:R-:W-:Y:S01]  /*5e90*/  IMAD.IADD R7, R11.reuse, 0x1, R8 ;  /* 0x000000010b077824 */ /* 0x040fe200078e0208 */
[----:B------:R-:W-:Y:S01]  /*5ea0*/  ULDC.64 UR4, c[0x0][0x650] ;  /* 0x0001940000047ab9 */ /* 0x000fe20000000a00 */
[----:B------:R-:W-:Y:S01]  /*5eb0*/  ISETP.GE.U32.AND P2, PT, R11, 0x1e, PT ;  /* 0x0000001e0b00780c */ /* 0x000fe20003f46070 */
[----:B------:R-:W-:Y:S01]  /*5ec0*/  BSSY B1, `(.L_x_148) ;  /* 0x000006c000017945 */ /* 0x000fe20003800000 */
[----:B------:R-:W-:Y:S01]  /*5ed0*/  IMAD.MOV.U32 R20, RZ, RZ, -0x1 ;  /* 0xffffffffff147424 */ /* 0x000fe200078e00ff */
[----:B------:R-:W-:Y:S01]  /*5ee0*/  ISETP.GT.U32.AND P0, PT, R7, 0x1d, PT ;  /* 0x0000001d0700780c */ /* 0x000fe20003f04070 */
[----:B------:R-:W-:Y:S01]  /*5ef0*/  IMAD.MOV.U32 R21, RZ, RZ, -0x1 ;  /* 0xffffffffff157424 */ /* 0x000fe200078e00ff */
[----:B------:R-:W-:Y:S02]  /*5f00*/  PRMT R12, RZ, 0x7610, R12 ;  /* 0x00007610ff0c7816 */ /* 0x000fe4000000000c */
[----:B------:R-:W-:-:S03]  /*5f10*/  ISETP.LT.U32.AND P0, PT, R11, 0x1e, P0 ;  /* 0x0000001e0b00780c */ /* 0x000fc60000701070 */
[----:B------:R-:W0:Y:S01]  /*5f20*/  @P1 S2R R5, SR_CgaCtaId ;  /* 0x0000000000051919 */ /* 0x000e220000008800 */
[----:B------:R-:W-:-:S04]  /*5f30*/  @P1 MOV R4, 0x400 ;  /* 0x0000040000041802 */ /* 0x000fc80000000f00 */
[----:B0-----:R-:W-:Y:S01]  /*5f40*/  @P1 LEA R6, R5, R4, 0x18 ;  /* 0x0000000405061211 */ /* 0x001fe200078ec0ff */
[----:B------:R-:W-:Y:S01]  /*5f50*/  IMAD.WIDE.U32 R4, R7, -0x77777777, RZ ;  /* 0x8888888907047825 */ /* 0x000fe200078e00ff */
[----:B------:R-:W-:Y:S02]  /*5f60*/  SEL R4, RZ, 0x1, !P0 ;  /* 0x00000001ff047807 */ /* 0x000fe40004000000 */
[----:B------:R0:W-:Y:S01]  /*5f70*/  @P1 SYNCS.ARRIVE.TRANS64.A1T0 RZ, [R6+URZ+0x1f8], RZ ;  /* 0x0001f8ff06ff19a7 */ /* 0x0001e2000810003f */
[----:B------:R-:W-:Y:S02]  /*5f80*/  IADD3 R16, P1, R16, UR36, RZ ;  /* 0x0000002410107c10 */ /* 0x000fe4000ff3e0ff */
[----:B------:R-:W-:Y:S02]  /*5f90*/  LOP3.LUT R3, R3, R4, RZ, 0x3c, !PT ;  /* 0x0000000403037212 */ /* 0x000fe400078e3cff */
[----:B------:R-:W-:Y:S02]  /*5fa0*/  IADD3.X R17, R17, UR42, RZ, P1, !PT ;  /* 0x0000002a11117c10 */ /* 0x000fe40008ffe4ff */
[----:B------:R-:W-:-:S02]  /*5fb0*/  ISETP.GE.U32.AND P0, PT, R16, UR4, PT ;  /* 0x0000000410007c0c */ /* 0x000fc4000bf06070 */
[----:B0-----:R-:W-:Y:S02]  /*5fc0*/  SHF.R.U32.HI R6, RZ, 0x4, R5 ;  /* 0x00000004ff067819 */ /* 0x001fe40000011605 */
[----:B------:R-:W-:Y:S02]  /*5fd0*/  ISETP.GE.U32.AND.EX P0, PT, R17, UR5, PT, P0 ;  /* 0x0000000511007c0c */ /* 0x000fe4000bf06100 */
[----:B------:R-:W-:Y:S01]  /*5fe0*/  @P2 LOP3.LUT R3, R3, 0x1, R6, 0x78, !PT ;  /* 0x0000000103032812 */ /* 0x000fe200078e7806 */
[----:B------:R-:W-:Y:S01]  /*5ff0*/  IMAD R8, R6, -0x1e, R7 ;  /* 0xffffffe206087824 */ /* 0x000fe200078e0207 */
[----:B------:R-:W-:Y:S01]  /*6000*/  PRMT R4, RZ, 0x7610, R4 ;  /* 0x00007610ff047816 */ /* 0x000fe20000000004 */
[----:B------:R-:W-:-:S08]  /*6010*/  IMAD.MOV.U32 R7, RZ, RZ, -0x1 ;  /* 0xffffffffff077424 */ /* 0x000fd000078e00ff */
[----:B------:R-:W-:Y:S05]  /*6020*/  @P0 BRA `(.L_x_149) ;  /* 0x0000000400540947 */ /* 0x000fea0003800000 */
[----:B------:R-:W0:Y:S01]  /*6030*/  S2R R15, SR_CTAID.X ;  /* 0x00000000000f7919 */ /* 0x000e220000002500 */
[----:B------:R-:W-:Y:S01]  /*6040*/  ULDC.64 UR4, c[0x0][0x628] ;  /* 0x00018a0000047ab9 */ /* 0x000fe20000000a00 */
[----:B------:R-:W-:Y:S01]  /*6050*/  ULDC UR7, c[0x0][0x630] ;  /* 0x00018c0000077ab9 */ /* 0x000fe20000000800 */
[----:B------:R-:W-:Y:S01]  /*6060*/  ISETP.NE.U32.AND P0, PT, RZ, UR4, PT ;  /* 0x00000004ff007c0c */ /* 0x000fe2000bf05070 */
[----:B------:R-:W1:Y:S01]  /*6070*/  S2R R20, SR_CTAID.Y ;  /* 0x0000000000147919 */ /* 0x000e620000002600 */
[----:B------:R-:W-:Y:S01]  /*6080*/  ULDC UR8, c[0x0][0x150] ;  /* 0x0000540000087ab9 */ /* 0x000fe20000000800 */
[----:B------:R-:W-:Y:S01]  /*6090*/  IMAD.MOV.U32 R4, RZ, RZ, R16 ;  /* 0x000000ffff047224 */ /* 0x000fe200078e0010 */
[----:B------:R-:W-:Y:S01]  /*60a0*/  ISETP.NE.AND.EX P0, PT, RZ, UR5, PT, P0 ;  /* 0x00000005ff007c0c */ /* 0x000fe2000bf05300 */
[----:B------:R-:W-:Y:S01]  /*60b0*/  IMAD.MOV.U32 R5, RZ, RZ, R17 ;  /* 0x000000ffff057224 */ /* 0x000fe200078e0011 */
[----:B0-----:R-:W-:-:S11]  /*60c0*/  I2FP.F32.U32 R22, R15 ;  /* 0x0000000f00167245 */ /* 0x001fd60000201000 */
[----:B------:R-:W-:Y:S05]  /*60d0*/  @!P0 BRA `(.L_x_150) ;  /* 0x0000000000288947 */ /* 0x000fea0003800000 */
[----:B------:R-:W-:Y:S02]  /*60e0*/  ULDC UR6, c[0x0][0x634] ;  /* 0x00018d0000067ab9 */ /* 0x000fe40000000800 */
[----:B------:R-:W-:-:S05]  /*60f0*/  IADD3 R5, P0, R16, UR6, RZ ;  /* 0x0000000610057c10 */ /* 0x000fca000ff1e0ff */
[----:B------:R-:W-:-:S04]  /*6100*/  IMAD.X R21, RZ, RZ, R17, P0 ;  /* 0x000000ffff157224 */ /* 0x000fc800000e0611 */
[----:B------:R-:W-:-:S04]  /*6110*/  IMAD.WIDE.U32 R6, R21, UR4, RZ ;  /* 0x0000000415067c25 */ /* 0x000fc8000f8e00ff */
[----:B------:R-:W-:-:S04]  /*6120*/  IMAD.WIDE.U32 R6, P0, R5, UR5, R6 ;  /* 0x0000000505067c25 */ /* 0x000fc8000f800006 */
[----:B------:R-:W-:-:S04]  /*6130*/  IMAD.WIDE.U32 R4, R5, UR4, RZ ;  /* 0x0000000405047c25 */ /* 0x000fc8000f8e00ff */
[----:B------:R-:W-:Y:S01]  /*6140*/  IMAD.MOV.U32 R4, RZ, RZ, R7 ;  /* 0x000000ffff047224 */ /* 0x000fe200078e0007 */
[----:B------:R-:W-:Y:S01]  /*6150*/  IADD3 RZ, P1, R5, R6, RZ ;  /* 0x0000000605ff7210 */ /* 0x000fe20007f3e0ff */
[----:B------:R-:W-:-:S04]  /*6160*/  IMAD.X R5, RZ, RZ, RZ, P0 ;  /* 0x000000ffff057224 */ /* 0x000fc800000e06ff */
[----:B------:R-:W-:-:S08]  /*6170*/  IMAD.WIDE.U32.X R4, R21, UR5, R4, P1 ;  /* 0x0000000515047c25 */ /* 0x000fd000088e0404 */
.L_x_150:
[--C-:B------:R-:W-:Y:S01]  /*6180*/  SHF.R.U64 R14, R4, UR7, R5.reuse ;  /* 0x00000007040e7c19 */ /* 0x100fe20008001205 */
[----:B------:R-:W-:Y:S01]  /*6190*/  FMUL R22, R22, UR8 ;  /* 0x0000000816167c20 */ /* 0x000fe20008400000 */
[----:B------:R-:W-:Y:S01]  /*61a0*/  SHF.R.U32.HI R4, RZ, UR7, R5 ;  /* 0x00000007ff047c19 */ /* 0x000fe20008011605 */
[----:B------:R-:W0:Y:S01]  /*61b0*/  LDC R6, c[0x0][0x144] ;  /* 0x00005100ff067b82 */ /* 0x000e220000000800 */
[----:B------:R-:W-:Y:S01]  /*61c0*/  IADD3 R5, P0, RZ, -R14, RZ ;  /* 0x8000000eff057210 */ /* 0x000fe20007f1e0ff */
[----:B------:R-:W-:Y:S01]  /*61d0*/  ULDC UR6, c[0x0][0x154] ;  /* 0x0000550000067ab9 */ /* 0x000fe20000000800 */
[----:B-1----:R-:W-:Y:S01]  /*61e0*/  I2FP.F32.U32 R7, R20 ;  /* 0x0000001400077245 */ /* 0x002fe20000201000 */
[----:B------:R-:W1:Y:S01]  /*61f0*/  F2I.U32.TRUNC.NTZ R22, R22 ;  /* 0x0000001600167305 */ /* 0x000e62000020f000 */
[----:B------:R-:W-:Y:S01]  /*6200*/  ULDC.64 UR4, c[0x0][0x620] ;  /* 0x0001880000047ab9 */ /* 0x000fe20000000a00 */
[----:B------:R-:W-:Y:S01]  /*6210*/  IMAD.X R4, RZ, RZ, ~R4, P0 ;  /* 0x000000ffff047224 */ /* 0x000fe200000e0e04 */
[----:B------:R-:W-:Y:S01]  /*6220*/  ISETP.NE.AND P2, PT, R2, 0x1, PT ;  /* 0x000000010200780c */ /* 0x000fe20003f45270 */
[----:B------:R-:W-:Y:S01]  /*6230*/  FMUL R23, R7, UR6 ;  /* 0x0000000607177c20 */ /* 0x000fe20008400000 */
[----:B------:R-:W2:Y:S01]  /*6240*/  LDC R25, c[0x0][0x148] ;  /* 0x00005200ff197b82 */ /* 0x000ea20000000800 */
[----:B------:R-:W-:Y:S01]  /*6250*/  IMAD R4, R4, UR4, RZ ;  /* 0x0000000404047c24 */ /* 0x000fe2000f8e02ff */
[----:B------:R-:W-:-:S02]  /*6260*/  ULDC.64 UR6, c[0x0][0x640] ;  /* 0x0001900000067ab9 */ /* 0x000fc40000000a00 */
[----:B------:R-:W-:Y:S01]  /*6270*/  ISETP.NE.U32.AND P0, PT, RZ, UR6, PT ;  /* 0x00000006ff007c0c */ /* 0x000fe2000bf05070 */
[----:B------:R-:W3:Y:S01]  /*6280*/  F2I.U32.TRUNC.NTZ R23, R23 ;  /* 0x0000001700177305 */ /* 0x000ee2000020f000 */
[C---:B------:R-:W-:Y:S02]  /*6290*/  IMAD R7, R5.reuse, UR5, R4 ;  /* 0x0000000505077c24 */ /* 0x040fe4000f8e0204 */
[----:B------:R-:W-:Y:S01]  /*62a0*/  IMAD.WIDE.U32 R4, R5, UR4, R16 ;  /* 0x0000000405047c25 */ /* 0x000fe2000f8e0010 */
[----:B------:R-:W-:Y:S01]  /*62b0*/  ULDC UR4, c[0x0][0x618] ;  /* 0x0001860000047ab9 */ /* 0x000fe20000000800 */
[----:B------:R-:W-:Y:S02]  /*62c0*/  ISETP.NE.AND.EX P0, PT, RZ, UR7, PT, P0 ;  /* 0x00000007ff007c0c */ /* 0x000fe4000bf05300 */
[----:B------:R-:W-:Y:S02]  /*62d0*/  IMAD.IADD R5, R5, 0x1, R7 ;  /* 0x0000000105057824 */ /* 0x000fe400078e0207 */
[----:B-1----:R-:W-:-:S03]  /*62e0*/  IMAD.MOV R22, RZ, RZ, -R22 ;  /* 0x000000ffff167224 */ /* 0x002fc600078e0a16 */
[----:B------:R-:W-:Y:S01]  /*62f0*/  SHF.R.U64 R21, R4, UR4, R5 ;  /* 0x0000000404157c19 */ /* 0x000fe20008001205 */
[----:B0-----:R-:W-:Y:S01]  /*6300*/  IMAD R15, R6, R22, R15 ;  /* 0x00000016060f7224 */ /* 0x001fe200078e020f */
[----:B------:R-:W-:Y:S01]  /*6310*/  SHF.R.U32.HI R4, RZ, UR4, R5 ;  /* 0x00000004ff047c19 */ /* 0x000fe20008011605 */
[----:B------:R-:W-:Y:S01]  /*6320*/  ULDC UR4, c[0x0][0x608] ;  /* 0x0001820000047ab9 */ /* 0x000fe20000000800 */
[----:B---3--:R-:W-:Y:S02]  /*6330*/  IMAD.MOV R6, RZ, RZ, -R23 ;  /* 0x000000ffff067224 */ /* 0x008fe400078e0a17 */
[--C-:B------:R-:W-:Y:S02]  /*6340*/  SHF.R.U64 R22, R21, UR4, R4.reuse ;  /* 0x0000000415167c19 */ /* 0x100fe40008001204 */
[----:B------:R-:W-:Y:S01]  /*6350*/  SHF.R.U32.HI R5, RZ, UR4, R4 ;  /* 0x00000004ff057c19 */ /* 0x000fe20008011604 */
[----:B------:R-:W-:Y:S01]  /*6360*/  ULDC UR4, c[0x0][0x658] ;  /* 0x0001960000047ab9 */ /* 0x000fe20000000800 */
[----:B--2---:R-:W-:-:S02]  /*6370*/  @P2 IMAD R15, R25, R6, R20 ;  /* 0x00000006190f2224 */ /* 0x004fc400078e0214 */
[--C-:B------:R-:W-:Y:S02]  /*6380*/  SHF.R.U64 R20, R22, UR4, R5.reuse ;  /* 0x0000000416147c19 */ /* 0x100fe40008001205 */
[----:B------:R-:W-:-:S03]  /*6390*/  SHF.R.U32.HI R23, RZ, UR4, R5 ;  /* 0x00000004ff177c19 */ /* 0x000fc60008011605 */
[----:B------:R-:W-:Y:S02]  /*63a0*/  IMAD.MOV.U32 R6, RZ, RZ, R20 ;  /* 0x000000ffff067224 */ /* 0x000fe400078e0014 */
[----:B------:R-:W-:Y:S01]  /*63b0*/  IMAD.MOV.U32 R5, RZ, RZ, R23 ;  /* 0x000000ffff057224 */ /* 0x000fe200078e0017 */
[----:B------:R-:W-:Y:S06]  /*63c0*/  @!P0 BRA `(.L_x_151) ;  /* 0x00000000002c8947 */ /* 0x000fec0003800000 */
        /* <DEDUP_REMOVED lines=9> */
[----:B------:R-:W-:-:S04]  /*6460*/  IMAD.WIDE.U32.X R4, R23, UR7, R4, P1 ;  /* 0x0000000717047c25 */ /* 0x000fc800088e0404 */
[----:B------:R-:W-:-:S07]  /*6470*/  IMAD.MOV.U32 R6, RZ, RZ, R4 ;  /* 0x000000ffff067224 */ /* 0x000fce00078e0004 */
.L_x_151:
[----:B------:R-:W-:Y:S01]  /*6480*/  ULDC UR4, c[0x0][0x648] ;  /* 0x0001920000047ab9 */ /* 0x000fe20000000800 */
[----:B------:R-:W-:Y:S01]  /*6490*/  LOP3.LUT R4, R22, UR16, RZ, 0xc0, !PT ;  /* 0x0000001016047c12 */ /* 0x000fe2000f8ec0ff */
[----:B------:R-:W-:Y:S01]  /*64a0*/  ULDC UR5, c[0x0][0x610] ;  /* 0x0001840000057ab9 */ /* 0x000fe20000000800 */
[----:B------:R-:W-:Y:S01]  /*64b0*/  SHF.R.U64 R5, R6, UR4, R5 ;  /* 0x0000000406057c19 */ /* 0x000fe20008001205 */
[----:B------:R-:W-:Y:S01]  /*64c0*/  ULDC UR4, c[0x0][0x638] ;  /* 0x00018e0000047ab9 */ /* 0x000fe20000000800 */
[----:B------:R-:W-:-:S03]  /*64d0*/  LOP3.LUT R21, R21, UR15, RZ, 0xc0, !PT ;  /* 0x0000000f15157c12 */ /* 0x000fc6000f8ec0ff */
[----:B------:R-:W-:Y:S02]  /*64e0*/  IMAD.MOV R7, RZ, RZ, -R5 ;  /* 0x000000ffff077224 */ /* 0x000fe400078e0a05 */
[----:B------:R-:W-:Y:S02]  /*64f0*/  IMAD R4, R5, UR17, R4 ;  /* 0x0000001105047c24 */ /* 0x000fe4000f8e0204 */
[----:B------:R-:W-:Y:S01]  /*6500*/  IMAD R20, R7, UR4, R20 ;  /* 0x0000000407147c24 */ /* 0x000fe2000f8e0214 */
[----:B------:R-:W-:Y:S01]  /*6510*/  ULDC UR4, c[0x0][0x600] ;  /* 0x0001800000047ab9 */ /* 0x000fe20000000800 */
[----:B------:R-:W-:Y:S02]  /*6520*/  IMAD R15, R4, UR5, R15 ;  /* 0x00000005040f7c24 */ /* 0x000fe4000f8e020f */
[----:B------:R-:W-:Y:S02]  /*6530*/  IMAD R20, R20, UR4, R21 ;  /* 0x0000000414147c24 */ /* 0x000fe4000f8e0215 */
[----:B------:R-:W-:-:S02]  /*6540*/  IMAD.MOV.U32 R4, RZ, RZ, 0x1 ;  /* 0x00000001ff047424 */ /* 0x000fc400078e00ff */
[----:B------:R-:W-:Y:S01]  /*6550*/  IMAD.MOV.U32 R7, RZ, RZ, R14 ;  /* 0x000000ffff077224 */ /* 0x000fe200078e000e */
[----:B------:R-:W-:Y:S02]  /*6560*/  SEL R21, R20, R15, !P2 ;  /* 0x0000000f14157207 */ /* 0x000fe40005000000 */
[----:B------:R-:W-:-:S07]  /*6570*/  SEL R20, R15, R20, !P2 ;  /* 0x000000140f147207 */ /* 0x000fce0005000000 */
.L_x_149:
[----:B------:R-:W-:Y:S05]  /*6580*/  BSYNC B1 ;  /* 0x0000000000017941 */ /* 0x000fea0003800000 */
.L_x_148:
[----:B------:R-:W-:-:S13]  /*6590*/  LOP3.LUT P0, RZ, R4, 0xff, RZ, 0xc0, !PT ;  /* 0x000000ff04ff7812 */ /* 0x000fda000780c0ff */
[----:B------:R-:W-:Y:S05]  /*65a0*/  @P0 BRA `(.L_x_152) ;  /* 0xfffffff4003c0947 */ /* 0x000fea000383ffff */
[----:B------:R-:W-:Y:S05]  /*65b0*/  BSYNC B0 ;  /* 0x0000000000007941 */ /* 0x000fea0003800000 */
.L_x_141:
[----:B------:R-:W-:-:S03]  /*65c0*/  UMOV UR4, 0xffffffff ;  /* 0xffffffff00047882 */ /* 0x000fc60000000000 */
[----:B------:R-:W-:Y:S05]  /*65d0*/  BRA.DIV UR4, `(.L_x_153) ;  /* 0x0000001204c07947 */ /* 0x000fea000b800000 */
[----:B------:R-:W-:-:S13]  /*65e0*/  ELECT P6, URZ, PT ;  /* 0x00000000003f782f */ /* 0x000fda00038c0000 */
.L_x_193:
[----:B------:R-:W-:Y:S04]  /*65f0*/  BSSY B0, `(.L_x_154) ;  /* 0x0000115000007945 */ /* 0x000fe80003800000 */
[----:B------:R-:W-:Y:S05]  /*6600*/  @!P6 BRA `(.L_x_155) ;  /* 0x00000010004ce947 */ /* 0x000fea0003800000 */
[----:B------:R-:W-:-:S04]  /*6610*/  LOP3.LUT R18, R18, 0x2, RZ, 0xfc, !PT ;  /* 0x0000000212127812 */ /* 0x000fc800078efcff */
[----:B------:R-:W-:-:S13]  /*6620*/  ISETP.NE.AND P0, PT, R18, 0x3, PT ;  /* 0x000000031200780c */ /* 0x000fda0003f05270 */
[----:B------:R-:W-:Y:S05]  /*6630*/  @!P0 BRA `(.L_x_156) ;  /* 0x0000000000048947 */ /* 0x000fea0003800000 */
[----:B------:R-:W-:Y:S01]  /*6640*/  BPT.TRAP 0x1 ;  /* 0x000000040000795c */ /* 0x000fe20000300000 */
.L_x_156:
[----:B------:R-:W0:Y:S01]  /*6650*/  S2R R5, SR_CgaCtaId ;  /* 0x0000000000057919 */ /* 0x000e220000008800 */
[----:B------:R-:W-:Y:S02]  /*6660*/  MOV R0, 0x400 ;  /* 0x0000040000007802 */ /* 0x000fe40000000f00 */
[----:B------:R-:W-:Y:S02]  /*6670*/  SHF.L.U32 R2, R3, 0x1f, RZ ;  /* 0x0000001f03027819 */ /* 0x000fe400000006ff */
[----:B0-----:R-:W-:-:S05]  /*6680*/  LEA R5, R5, R0, 0x18 ;  /* 0x0000000005057211 */ /* 0x001fca00078ec0ff */
[----:B------:R-:W-:-:S04]  /*6690*/  VIADD R5, R5, 0xf0 ;  /* 0x000000f005057836 */ /* 0x000fc80000000000 */
[C---:B------:R-:W-:Y:S02]  /*66a0*/  IMAD R7, R8.reuse, 0x8, R5 ;  /* 0x0000000808077824 */ /* 0x040fe400078e0205 */
[----:B------:R-:W-:Y:S02]  /*66b0*/  VIADD R8, R8, 0x1 ;  /* 0x0000000108087836 */ /* 0x000fe40000000000 */
[----:B------:R-:W0:Y:S03]  /*66c0*/  SYNCS.PHASECHK.TRANS64.TRYWAIT P0, [R7+URZ], R2 ;  /* 0x00000002070075a7 */ /* 0x000e26000800017f */
[----:B------:R-:W-:-:S04]  /*66d0*/  ISETP.NE.AND P1, PT, R8, 0x1e, PT ;  /* 0x0000001e0800780c */ /* 0x000fc80003f25270 */
[----:B------:R-:W-:Y:S02]  /*66e0*/  SEL R0, RZ, 0x1, P1 ;  /* 0x00000001ff007807 */ /* 0x000fe40000800000 */
[----:B------:R-:W-:Y:S02]  /*66f0*/  SEL R8, R8, RZ, P1 ;  /* 0x000000ff08087207 */ /* 0x000fe40000800000 */
[----:B------:R-:W-:-:S03]  /*6700*/  LOP3.LUT R9, R3, R0, RZ, 0x3c, !PT ;  /* 0x0000000003097212 */ /* 0x000fc600078e3cff */
[----:B------:R-:W-:Y:S01]  /*6710*/  IMAD R6, R8, 0x8, R5 ;  /* 0x0000000808067824 */ /* 0x000fe200078e0205 */
[----:B------:R-:W-:Y:S01]  /*6720*/  SHF.L.U32 R3, R9, 0x1f, RZ ;  /* 0x0000001f09037819 */ /* 0x000fe200000006ff */
[----:B0-----:R-:W-:Y:S06]  /*6730*/  @!P0 BRA `(.L_x_157) ;  /* 0x0000001000888947 */ /* 0x001fec0003800000 */
.L_x_194:
[----:B------:R-:W1:Y:S01]  /*6740*/  SYNCS.PHASECHK.TRANS64.TRYWAIT P0, [R6+URZ], R3 ;  /* 0x00000003060075a7 */ /* 0x000e62000800017f */
[----:B------:R-:W-:-:S05]  /*6750*/  VIADD R0, R8, 0x1 ;  /* 0x0000000108007836 */ /* 0x000fca0000000000 */
[----:B------:R-:W-:-:S04]  /*6760*/  ISETP.NE.AND P1, PT, R0, 0x1e, PT ;  /* 0x0000001e0000780c */ /* 0x000fc80003f25270 */
[----:B0-----:R-:W-:Y:S02]  /*6770*/  SEL R2, RZ, 0x1, P1 ;  /* 0x00000001ff027807 */ /* 0x001fe40000800000 */
[----:B------:R-:W-:Y:S02]  /*6780*/  SEL R0, R0, RZ, P1 ;  /* 0x000000ff00007207 */ /* 0x000fe40000800000 */
[----:B------:R-:W-:-:S03]  /*6790*/  LOP3.LUT R9, R9, R2, RZ, 0x3c, !PT ;  /* 0x0000000209097212 */ /* 0x000fc600078e3cff */
[----:B------:R-:W-:Y:S01]  /*67a0*/  IMAD R7, R0, 0x8, R5 ;  /* 0x0000000800077824 */ /* 0x000fe200078e0205 */
[----:B------:R-:W-:Y:S01]  /*67b0*/  SHF.L.U32 R4, R9, 0x1f, RZ ;  /* 0x0000001f09047819 */ /* 0x000fe200000006ff */
[----:B-1----:R-:W-:Y:S06]  /*67c0*/  @!P0 BRA `(.L_x_158) ;  /* 0x0000001000788947 */ /* 0x002fec0003800000 */
.L_x_195:
[----:B------:R-:W1:Y:S01]  /*67d0*/  SYNCS.PHASECHK.TRANS64.TRYWAIT P0, [R7+URZ], R4 ;  /* 0x00000004070075a7 */ /* 0x000e62000800017f */
[----:B------:R-:W-:-:S05]  /*67e0*/  VIADD R0, R0, 0x1 ;  /* 0x0000000100007836 */ /* 0x000fca0000000000 */
[----:B------:R-:W-:-:S04]  /*67f0*/  ISETP.NE.AND P1, PT, R0, 0x1e, PT ;  /* 0x0000001e0000780c */ /* 0x000fc80003f25270 */
[----:B------:R-:W-:Y:S02]  /*6800*/  SEL R2, RZ, 0x1, P1 ;  /* 0x00000001ff027807 */ /* 0x000fe40000800000 */
[----:B------:R-:W-:Y:S02]  /*6810*/  SEL R0, R0, RZ, P1 ;  /* 0x000000ff00007207 */ /* 0x000fe40000800000 */
[----:B------:R-:W-:-:S03]  /*6820*/  LOP3.LUT R9, R9, R2, RZ, 0x3c, !PT ;  /* 0x0000000209097212 */ /* 0x000fc600078e3cff */
[----:B0-----:R-:W-:Y:S01]  /*6830*/  IMAD R6, R0, 0x8, R5 ;  /* 0x0000000800067824 */ /* 0x001fe200078e0205 */
[----:B------:R-:W-:Y:S01]  /*6840*/  SHF.L.U32 R3, R9, 0x1f, RZ ;  /* 0x0000001f09037819 */ /* 0x000fe200000006ff */
[----:B-1----:R-:W-:Y:S06]  /*6850*/  @!P0 BRA `(.L_x_159) ;  /* 0x0000001000688947 */ /* 0x002fec0003800000 */
.L_x_196:
        /* <DEDUP_REMOVED lines=9> */
.L_x_197:
        /* <DEDUP_REMOVED lines=9> */
.L_x_198:
        /* <DEDUP_REMOVED lines=9> */
.L_x_199:
        /* <DEDUP_REMOVED lines=9> */
.L_x_200:
        /* <DEDUP_REMOVED lines=9> */
.L_x_201:
        /* <DEDUP_REMOVED lines=9> */
.L_x_202:
        /* <DEDUP_REMOVED lines=9> */
.L_x_203:
        /* <DEDUP_REMOVED lines=9> */
.L_x_204:
        /* <DEDUP_REMOVED lines=9> */
.L_x_205:
        /* <DEDUP_REMOVED lines=9> */
.L_x_206:
        /* <DEDUP_REMOVED lines=9> */
.L_x_207:
        /* <DEDUP_REMOVED lines=9> */
.L_x_208:
        /* <DEDUP_REMOVED lines=9> */
.L_x_209:
        /* <DEDUP_REMOVED lines=9> */
.L_x_210:
        /* <DEDUP_REMOVED lines=9> */
.L_x_211:
        /* <DEDUP_REMOVED lines=9> */
.L_x_212:
        /* <DEDUP_REMOVED lines=9> */
.L_x_213:
        /* <DEDUP_REMOVED lines=9> */
.L_x_214:
        /* <DEDUP_REMOVED lines=9> */
.L_x_215:
        /* <DEDUP_REMOVED lines=9> */
.L_x_216:
        /* <DEDUP_REMOVED lines=9> */
.L_x_217:
        /* <DEDUP_REMOVED lines=9> */
.L_x_218:
        /* <DEDUP_REMOVED lines=9> */
.L_x_219:
        /* <DEDUP_REMOVED lines=9> */
.L_x_220:
        /* <DEDUP_REMOVED lines=9> */
.L_x_221:
[----:B------:R-:W1:Y:S01]  /*7670*/  SYNCS.PHASECHK.TRANS64.TRYWAIT P0, [R7+URZ], R4 ;  /* 0x00000004070075a7 */ /* 0x000e62000800017f */
[----:B------:R-:W-:-:S05]  /*7680*/  VIADD R0, R0, 0x1 ;  /* 0x0000000100007836 */ /* 0x000fca0000000000 */
[----:B------:R-:W-:-:S04]  /*7690*/  ISETP.NE.AND P1, PT, R0, 0x1e, PT ;  /* 0x0000001e0000780c */ /* 0x000fc80003f25270 */
[----:B------:R-:W-:Y:S02]  /*76a0*/  SEL R2, RZ, 0x1, P1 ;  /* 0x00000001ff027807 */ /* 0x000fe40000800000 */
[----:B------:R-:W-:Y:S02]  /*76b0*/  SEL R0, R0, RZ, P1 ;  /* 0x000000ff00007207 */ /* 0x000fe40000800000 */
[----:B------:R-:W-:Y:S01]  /*76c0*/  LOP3.LUT R2, R9, R2, RZ, 0x3c, !PT ;  /* 0x0000000209027212 */ /* 0x000fe200078e3cff */
[----:B-1----:R-:W-:Y:S06]  /*76d0*/  @!P0 BRA `(.L_x_185) ;  /* 0x0000000800d08947 */ /* 0x002fec0003800000 */
.L_x_222:
[----:B------:R-:W-:Y:S01]  /*76e0*/  IMAD R5, R0, 0x8, R5 ;  /* 0x0000000800057824 */ /* 0x000fe200078e0205 */
[----:B------:R-:W-:-:S07]  /*76f0*/  SHF.L.U32 R0, R2, 0x1f, RZ ;  /* 0x0000001f02007819 */ /* 0x000fce00000006ff */
.L_x_186:
[----:B--2---:R2:W3:Y:S02]  /*7700*/  SYNCS.PHASECHK.TRANS64.TRYWAIT P0, [R5+URZ], R0 ;  /* 0x00000000050075a7 */ /* 0x0044e4000800017f */
[----:B---3--:R-:W-:Y:S05]  /*7710*/  @!P0 NANOSLEEP.SYNCS 0x989680 ;  /* 0x009896800000895d */ /* 0x008fea0003900000 */
[----:B------:R-:W3:Y:S02]  /*7720*/  @!P0 SYNCS.PHASECHK.TRANS64 P0, [R5+URZ], R0 ;  /* 0x00000000050085a7 */ /* 0x000ee4000800007f */
[----:B---3--:R-:W-:Y:S05]  /*7730*/  @!P0 BRA `(.L_x_186) ;  /* 0xfffffffc00f08947 */ /* 0x008fea000383ffff */
.L_x_155:
[----:B------:R-:W-:Y:S05]  /*7740*/  BSYNC B0 ;  /* 0x0000000000007941 */ /* 0x000fea0003800000 */
.L_x_154:
[----:B------:R-:W-:Y:S05]  /*7750*/  EXIT ;  /* 0x000000000000794d */ /* 0x000fea0003800000 */
.L_x_22:
[----:B-1----:R1:W2:Y:S02]  /*7760*/  SYNCS.PHASECHK.TRANS64.TRYWAIT P1, [R3+URZ], R0 ;  /* 0x00000000030075a7 */ /* 0x0022a4000802017f */
[----:B--2---:R-:W-:Y:S05]  /*7770*/  @!P1 NANOSLEEP.SYNCS 0x989680 ;  /* 0x009896800000995d */ /* 0x004fea0003900000 */
[----:B------:R-:W2:Y:S02]  /*7780*/  @!P1 SYNCS.PHASECHK.TRANS64 P1, [R3+URZ], R0 ;  /* 0x00000000030095a7 */ /* 0x000ea4000802007f */
[----:B--2---:R-:W-:Y:S05]  /*7790*/  @!P1 BRA `(.L_x_22) ;  /* 0xfffffffc00f09947 */ /* 0x004fea000383ffff */
[----:B------:R-:W-:Y:S05]  /*77a0*/  BRA `(.L_x_21) ;  /* 0xffffffa000b87947 */ /* 0x000fea000383ffff */
.L_x_27:
[----:B-1----:R-:W-:-:S04]  /*77b0*/  IMAD.U32 R5, RZ, RZ, UR6 ;  /* 0x00000006ff057e24 */ /* 0x002fc8000f8e00ff */
[----:B------:R1:W2:Y:S03]  /*77c0*/  SYNCS.PHASECHK.TRANS64.TRYWAIT P1, [R5+URZ], R4 ;  /* 0x00000004050075a7 */ /* 0x0002a6000802017f */
[----:B--2---:R-:W-:Y:S05]  /*77d0*/  @!P1 NANOSLEEP.SYNCS 0x989680 ;  /* 0x009896800000995d */ /* 0x004fea0003900000 */
[----:B------:R-:W2:Y:S02]  /*77e0*/  @!P1 SYNCS.PHASECHK.TRANS64 P1, [R5+URZ], R4 ;  /* 0x00000004050095a7 */ /* 0x000ea4000802007f */
[----:B--2---:R-:W-:Y:S05]  /*77f0*/  @!P1 BRA `(.L_x_27) ;  /* 0xfffffffc00ec9947 */ /* 0x004fea000383ffff */
[----:B------:R-:W-:Y:S05]  /*7800*/  BRA `(.L_x_26) ;  /* 0xffffffa400a07947 */ /* 0x000fea000383ffff */
.L_x_142:
[----:B------:R-:W-:Y:S01]  /*7810*/  BSSY B1, `(.L_x_187) ;  /* 0x0000006000017945 */ /* 0x000fe20003800000 */
[----:B------:R-:W-:-:S07]  /*7820*/  IMAD.MOV.U32 R15, RZ, RZ, -0x1 ;  /* 0xffffffffff0f7424 */ /* 0x000fce00078e00ff */
[----:B------:R-:W-:Y:S05]  /*7830*/  WARPSYNC.COLLECTIVE R15, `(.L_x_188) ;  /* 0x000000000f0c7348 */ /* 0x000fea0003c00000 */
[----:B------:R-:W-:Y:S02]  /*7840*/  ELECT P6, UR62, PT ;  /* 0x00000000003e782f */ /* 0x000fe400038c0000 */
[----:B------:R-:W-:Y:S01]  /*7850*/  MOV R14, UR62 ;  /* 0x0000003e000e7c02 */ /* 0x000fe20008000f00 */
[----:B------:R-:W-:Y:S10]  /*7860*/  ENDCOLLECTIVE ;  /* 0x000000000000791b */ /* 0x000ff40003800000 */
.L_x_188:
[----:B------:R-:W-:Y:S05]  /*7870*/  BSYNC B1 ;  /* 0x0000000000017941 */ /* 0x000fea0003800000 */
.L_x_187:
[----:B------:R-:W-:Y:S05]  /*7880*/  BRA `(.L_x_189) ;  /* 0xffffffe000907947 */ /* 0x000fea000383ffff */
.L_x_145:
[----:B-1----:R1:W2:Y:S02]  /*7890*/  SYNCS.PHASECHK.TRANS64.TRYWAIT P0, [R23+URZ+0xf0], R14 ;  /* 0x0000f00e170075a7 */ /* 0x0022a4000800017f */
[----:B--2---:R-:W-:Y:S05]  /*78a0*/  @!P0 NANOSLEEP.SYNCS 0x989680 ;  /* 0x009896800000895d */ /* 0x004fea0003900000 */
[----:B------:R-:W2:Y:S02]  /*78b0*/  @!P0 SYNCS.PHASECHK.TRANS64 P0, [R23+URZ+0xf0], R14 ;  /* 0x0000f00e170085a7 */ /* 0x000ea4000800007f */
[----:B--2---:R-:W-:Y:S05]  /*78c0*/  @!P0 BRA `(.L_x_145) ;  /* 0xfffffffc00f08947 */ /* 0x004fea000383ffff */
[----:B------:R-:W-:Y:S05]  /*78d0*/  BRA `(.L_x_190) ;  /* 0xffffffe000cc7947 */ /* 0x000fea000383ffff */
.L_x_153:
[----:B------:R-:W-:Y:S01]  /*78e0*/  BSSY B0, `(.L_x_191) ;  /* 0x0000006000007945 */ /* 0x000fe20003800000 */
[----:B------:R-:W-:-:S07]  /*78f0*/  IMAD.MOV.U32 R15, RZ, RZ, -0x1 ;  /* 0xffffffffff0f7424 */ /* 0x000fce00078e00ff */
[----:B------:R-:W-:Y:S05]  /*7900*/  WARPSYNC.COLLECTIVE R15, `(.L_x_192) ;  /* 0x000000000f0c7348 */ /* 0x000fea0003c00000 */
[----:B------:R-:W-:Y:S02]  /*7910*/  ELECT P6, UR62, PT ;  /* 0x00000000003e782f */ /* 0x000fe400038c0000 */
[----:B------:R-:W-:Y:S01]  /*7920*/  MOV R14, UR62 ;  /* 0x0000003e000e7c02 */ /* 0x000fe20008000f00 */
[----:B------:R-:W-:Y:S10]  /*7930*/  ENDCOLLECTIVE ;  /* 0x000000000000791b */ /* 0x000ff40003800000 */
.L_x_192:
[----:B------:R-:W-:Y:S05]  /*7940*/  BSYNC B0 ;  /* 0x0000000000007941 */ /* 0x000fea0003800000 */
.L_x_191:
[----:B------:R-:W-:Y:S05]  /*7950*/  BRA `(.L_x_193) ;  /* 0xffffffec00247947 */ /* 0x000fea000383ffff */
.L_x_157:
[----:B0-----:R0:W1:Y:S02]  /*7960*/  SYNCS.PHASECHK.TRANS64.TRYWAIT P0, [R7+URZ], R2 ;  /* 0x00000002070075a7 */ /* 0x001064000800017f */
[----:B-1----:R-:W-:Y:S05]  /*7970*/  @!P0 NANOSLEEP.SYNCS 0x989680 ;  /* 0x009896800000895d */ /* 0x002fea0003900000 */
[----:B------:R-:W1:Y:S02]  /*7980*/  @!P0 SYNCS.PHASECHK.TRANS64 P0, [R7+URZ], R2 ;  /* 0x00000002070085a7 */ /* 0x000e64000800007f */
[----:B-1----:R-:W-:Y:S05]  /*7990*/  @!P0 BRA `(.L_x_157) ;  /* 0xfffffffc00f08947 */ /* 0x002fea000383ffff */
[----:B------:R-:W-:Y:S05]  /*79a0*/  BRA `(.L_x_194) ;  /* 0xffffffec00647947 */ /* 0x000fea000383ffff */
.L_x_158:
[----:B0-----:R0:W1:Y:S02]  /*79b0*/  SYNCS.PHASECHK.TRANS64.TRYWAIT P0, [R6+URZ], R3 ;  /* 0x00000003060075a7 */ /* 0x001064000800017f */
[----:B-1----:R-:W-:Y:S05]  /*79c0*/  @!P0 NANOSLEEP.SYNCS 0x989680 ;  /* 0x009896800000895d */ /* 0x002fea0003900000 */
[----:B------:R-:W1:Y:S02]  /*79d0*/  @!P0 SYNCS.PHASECHK.TRANS64 P0, [R6+URZ], R3 ;  /* 0x00000003060085a7 */ /* 0x000e64000800007f */
[----:B-1----:R-:W-:Y:S05]  /*79e0*/  @!P0 BRA `(.L_x_158) ;  /* 0xfffffffc00f08947 */ /* 0x002fea000383ffff */
[----:B------:R-:W-:Y:S05]  /*79f0*/  BRA `(.L_x_195) ;  /* 0xffffffec00747947 */ /* 0x000fea000383ffff */
.L_x_159:
[----:B0-----:R0:W1:Y:S02]  /*7a00*/  SYNCS.PHASECHK.TRANS64.TRYWAIT P0, [R7+URZ], R4 ;  /* 0x00000004070075a7 */ /* 0x001064000800017f */
[----:B-1----:R-:W-:Y:S05]  /*7a10*/  @!P0 NANOSLEEP.SYNCS 0x989680 ;  /* 0x009896800000895d */ /* 0x002fea0003900000 */
[----:B------:R-:W1:Y:S02]  /*7a20*/  @!P0 SYNCS.PHASECHK.TRANS64 P0, [R7+URZ], R4 ;  /* 0x00000004070085a7 */ /* 0x000e64000800007f */
[----:B-1----:R-:W-:Y:S05]  /*7a30*/  @!P0 BRA `(.L_x_159) ;  /* 0xfffffffc00f08947 */ /* 0x002fea000383ffff */
[----:B------:R-:W-:Y:S05]  /*7a40*/  BRA `(.L_x_196) ;  /* 0xffffffec00847947 */ /* 0x000fea000383ffff */
.L_x_160:
[----:B0-----:R0:W1:Y:S02]  /*7a50*/  SYNCS.PHASECHK.TRANS64.TRYWAIT P0, [R6+URZ], R3 ;  /* 0x00000003060075a7 */ /* 0x001064000800017f */
[----:B-1----:R-:W-:Y:S05]  /*7a60*/  @!P0 NANOSLEEP.SYNCS 0x989680 ;  /* 0x009896800000895d */ /* 0x002fea0003900000 */
[----:B------:R-:W1:Y:S02]  /*7a70*/  @!P0 SYNCS.PHASECHK.TRANS64 P0, [R6+URZ], R3 ;  /* 0x00000003060085a7 */ /* 0x000e64000800007f */
[----:B-1----:R-:W-:Y:S05]  /*7a80*/  @!P0 BRA `(.L_x_160) ;  /* 0xfffffffc00f08947 */ /* 0x002fea000383ffff */
[----:B------:R-:W-:Y:S05]  /*7a90*/  BRA `(.L_x_197) ;  /* 0xffffffec00947947 */ /* 0x000fea000383ffff */
.L_x_161:
[----:B0-----:R0:W1:Y:S02]  /*7aa0*/  SYNCS.PHASECHK.TRANS64.TRYWAIT P0, [R7+URZ], R4 ;  /* 0x00000004070075a7 */ /* 0x001064000800017f */
[----:B-1----:R-:W-:Y:S05]  /*7ab0*/  @!P0 NANOSLEEP.SYNCS 0x989680 ;  /* 0x009896800000895d */ /* 0x002fea0003900000 */
[----:B------:R-:W1:Y:S02]  /*7ac0*/  @!P0 SYNCS.PHASECHK.TRANS64 P0, [R7+URZ], R4 ;  /* 0x00000004070085a7 */ /* 0x000e64000800007f */
[----:B-1----:R-:W-:Y:S05]  /*7ad0*/  @!P0 BRA `(.L_x_161) ;  /* 0xfffffffc00f08947 */ /* 0x002fea000383ffff */
[----:B------:R-:W-:Y:S05]  /*7ae0*/  BRA `(.L_x_198) ;  /* 0xffffffec00a47947 */ /* 0x000fea000383ffff */
.L_x_162:
[----:B0-----:R0:W1:Y:S02]  /*7af0*/  SYNCS.PHASECHK.TRANS64.TRYWAIT P0, [R6+URZ], R3 ;  /* 0x00000003060075a7 */ /* 0x001064000800017f */
[----:B-1----:R-:W-:Y:S05]  /*7b00*/  @!P0 NANOSLEEP.SYNCS 0x989680 ;  /* 0x009896800000895d */ /* 0x002fea0003900000 */
[----:B------:R-:W1:Y:S02]  /*7b10*/  @!P0 SYNCS.PHASECHK.TRANS64 P0, [R6+URZ], R3 ;  /* 0x00000003060085a7 */ /* 0x000e64000800007f */
[----:B-1----:R-:W-:Y:S05]  /*7b20*/  @!P0 BRA `(.L_x_162) ;  /* 0xfffffffc00f08947 */ /* 0x002fea000383ffff */
[----:B------:R-:W-:Y:S05]  /*7b30*/  BRA `(.L_x_199) ;  /* 0xffffffec00b47947 */ /* 0x000fea000383ffff */
.L_x_163:
[----:B0-----:R0:W1:Y:S02]  /*7b40*/  SYNCS.PHASECHK.TRANS64.TRYWAIT P0, [R7+URZ], R4 ;  /* 0x00000004070075a7 */ /* 0x001064000800017f */
[----:B-1----:R-:W-:Y:S05]  /*7b50*/  @!P0 NANOSLEEP.SYNCS 0x989680 ;  /* 0x009896800000895d */ /* 0x002fea0003900000 */
[----:B------:R-:W1:Y:S02]  /*7b60*/  @!P0 SYNCS.PHASECHK.TRANS64 P0, [R7+URZ], R4 ;  /* 0x00000004070085a7 */ /* 0x000e64000800007f */
[----:B-1----:R-:W-:Y:S05]  /*7b70*/  @!P0 BRA `(.L_x_163) ;  /* 0xfffffffc00f08947 */ /* 0x002fea000383ffff */
[----:B------:R-:W-:Y:S05]  /*7b80*/  BRA `(.L_x_200) ;  /* 0xffffffec00c47947 */ /* 0x000fea000383ffff */
.L_x_164:
[----:B0-----:R0:W1:Y:S02]  /*7b90*/  SYNCS.PHASECHK.TRANS64.TRYWAIT P0, [R6+URZ], R3 ;  /* 0x00000003060075a7 */ /* 0x001064000800017f */
[----:B-1----:R-:W-:Y:S05]  /*7ba0*/  @!P0 NANOSLEEP.SYNCS 0x989680 ;  /* 0x009896800000895d */ /* 0x002fea0003900000 */
[----:B------:R-:W1:Y:S02]  /*7bb0*/  @!P0 SYNCS.PHASECHK.TRANS64 P0, [R6+URZ], R3 ;  /* 0x00000003060085a7 */ /* 0x000e64000800007f */
[----:B-1----:R-:W-:Y:S05]  /*7bc0*/  @!P0 BRA `(.L_x_164) ;  /* 0xfffffffc00f08947 */ /* 0x002fea000383ffff */
[----:B------:R-:W-:Y:S05]  /*7bd0*/  BRA `(.L_x_201) ;  /* 0xffffffec00d47947 */ /* 0x000fea000383ffff */
.L_x_165:
[----:B0-----:R0:W1:Y:S02]  /*7be0*/  SYNCS.PHASECHK.TRANS64.TRYWAIT P0, [R7+URZ], R4 ;  /* 0x00000004070075a7 */ /* 0x001064000800017f */
[----:B-1----:R-:W-:Y:S05]  /*7bf0*/  @!P0 NANOSLEEP.SYNCS 0x989680 ;  /* 0x009896800000895d */ /* 0x002fea0003900000 */
[----:B------:R-:W1:Y:S02]  /*7c00*/  @!P0 SYNCS.PHASECHK.TRANS64 P0, [R7+URZ], R4 ;  /* 0x00000004070085a7 */ /* 0x000e64000800007f */
[----:B-1----:R-:W-:Y:S05]  /*7c10*/  @!P0 BRA `(.L_x_165) ;  /* 0xfffffffc00f08947 */ /* 0x002fea000383ffff */
[----:B------:R-:W-:Y:S05]  /*7c20*/  BRA `(.L_x_202) ;  /* 0xffffffec00e47947 */ /* 0x000fea000383ffff */
.L_x_166:
[----:B0-----:R0:W1:Y:S02]  /*7c30*/  SYNCS.PHASECHK.TRANS64.TRYWAIT P0, [R6+URZ], R3 ;  /* 0x00000003060075a7 */ /* 0x001064000800017f */
[----:B-1----:R-:W-:Y:S05]  /*7c40*/  @!P0 NANOSLEEP.SYNCS 0x989680 ;  /* 0x009896800000895d */ /* 0x002fea0003900000 */
[----:B------:R-:W1:Y:S02]  /*7c50*/  @!P0 SYNCS.PHASECHK.TRANS64 P0, [R6+URZ], R3 ;  /* 0x00000003060085a7 */ /* 0x000e64000800007f */
[----:B-1----:R-:W-:Y:S05]  /*7c60*/  @!P0 BRA `(.L_x_166) ;  /* 0xfffffffc00f08947 */ /* 0x002fea000383ffff */
[----:B------:R-:W-:Y:S05]  /*7c70*/  BRA `(.L_x_203) ;  /* 0xffffffec00f47947 */ /* 0x000fea000383ffff */
.L_x_167:
[----:B0-----:R0:W1:Y:S02]  /*7c80*/  SYNCS.PHASECHK.TRANS64.TRYWAIT P0, [R7+URZ], R4 ;  /* 0x00000004070075a7 */ /* 0x001064000800017f */
[----:B-1----:R-:W-:Y:S05]  /*7c90*/  @!P0 NANOSLEEP.SYNCS 0x989680 ;  /* 0x009896800000895d */ /* 0x002fea0003900000 */
[----:B------:R-:W1:Y:S02]  /*7ca0*/  @!P0 SYNCS.PHASECHK.TRANS64 P0, [R7+URZ], R4 ;  /* 0x00000004070085a7 */ /* 0x000e64000800007f */
[----:B-1----:R-:W-:Y:S05]  /*7cb0*/  @!P0 BRA `(.L_x_167) ;  /* 0xfffffffc00f08947 */ /* 0x002fea000383ffff */
[----:B------:R-:W-:Y:S05]  /*7cc0*/  BRA `(.L_x_204) ;  /* 0xfffffff000047947 */ /* 0x000fea000383ffff */
.L_x_168:
[----:B0-----:R0:W1:Y:S02]  /*7cd0*/  SYNCS.PHASECHK.TRANS64.TRYWAIT P0, [R6+URZ], R3 ;  /* 0x00000003060075a7 */ /* 0x001064000800017f */
[----:B-1----:R-:W-:Y:S05]  /*7ce0*/  @!P0 NANOSLEEP.SYNCS 0x989680 ;  /* 0x009896800000895d */ /* 0x002fea0003900000 */
[----:B------:R-:W1:Y:S02]  /*7cf0*/  @!P0 SYNCS.PHASECHK.TRANS64 P0, [R6+URZ], R3 ;  /* 0x00000003060085a7 */ /* 0x000e64000800007f */
[----:B-1----:R-:W-:Y:S05]  /*7d00*/  @!P0 BRA `(.L_x_168) ;  /* 0xfffffffc00f08947 */ /* 0x002fea000383ffff */
[----:B------:R-:W-:Y:S05]  /*7d10*/  BRA `(.L_x_205) ;  /* 0xfffffff000147947 */ /* 0x000fea000383ffff */
.L_x_169:
[----:B0-----:R0:W1:Y:S02]  /*7d20*/  SYNCS.PHASECHK.TRANS64.TRYWAIT P0, [R7+URZ], R4 ;  /* 0x00000004070075a7 */ /* 0x001064000800017f */
[----:B-1----:R-:W-:Y:S05]  /*7d30*/  @!P0 NANOSLEEP.SYNCS 0x989680 ;  /* 0x009896800000895d */ /* 0x002fea0003900000 */
[----:B------:R-:W1:Y:S02]  /*7d40*/  @!P0 SYNCS.PHASECHK.TRANS64 P0, [R7+URZ], R4 ;  /* 0x00000004070085a7 */ /* 0x000e64000800007f */
[----:B-1----:R-:W-:Y:S05]  /*7d50*/  @!P0 BRA `(.L_x_169) ;  /* 0xfffffffc00f08947 */ /* 0x002fea000383ffff */
[----:B------:R-:W-:Y:S05]  /*7d60*/  BRA `(.L_x_206) ;  /* 0xfffffff000247947 */ /* 0x000fea000383ffff */
.L_x_170:
[----:B0-----:R0:W1:Y:S02]  /*7d70*/  SYNCS.PHASECHK.TRANS64.TRYWAIT P0, [R6+URZ], R3 ;  /* 0x00000003060075a7 */ /* 0x001064000800017f */
[----:B-1----:R-:W-:Y:S05]  /*7d80*/  @!P0 NANOSLEEP.SYNCS 0x989680 ;  /* 0x009896800000895d */ /* 0x002fea0003900000 */
[----:B------:R-:W1:Y:S02]  /*7d90*/  @!P0 SYNCS.PHASECHK.TRANS64 P0, [R6+URZ], R3 ;  /* 0x00000003060085a7 */ /* 0x000e64000800007f */
[----:B-1----:R-:W-:Y:S05]  /*7da0*/  @!P0 BRA `(.L_x_170) ;  /* 0xfffffffc00f08947 */ /* 0x002fea000383ffff */
[----:B------:R-:W-:Y:S05]  /*7db0*/  BRA `(.L_x_207) ;  /* 0xfffffff000347947 */ /* 0x000fea000383ffff */
.L_x_171:
[----:B0-----:R0:W1:Y:S02]  /*7dc0*/  SYNCS.PHASECHK.TRANS64.TRYWAIT P0, [R7+URZ], R4 ;  /* 0x00000004070075a7 */ /* 0x001064000800017f */
[----:B-1----:R-:W-:Y:S05]  /*7dd0*/  @!P0 NANOSLEEP.SYNCS 0x989680 ;  /* 0x009896800000895d */ /* 0x002fea0003900000 */
[----:B------:R-:W1:Y:S02]  /*7de0*/  @!P0 SYNCS.PHASECHK.TRANS64 P0, [R7+URZ], R4 ;  /* 0x00000004070085a7 */ /* 0x000e64000800007f */
[----:B-1----:R-:W-:Y:S05]  /*7df0*/  @!P0 BRA `(.L_x_171) ;  /* 0xfffffffc00f08947 */ /* 0x002fea000383ffff */
[----:B------:R-:W-:Y:S05]  /*7e00*/  BRA `(.L_x_208) ;  /* 0xfffffff000447947 */ /* 0x000fea000383ffff */
.L_x_172:
[----:B0-----:R0:W1:Y:S02]  /*7e10*/  SYNCS.PHASECHK.TRANS64.TRYWAIT P0, [R6+URZ], R3 ;  /* 0x00000003060075a7 */ /* 0x001064000800017f */
[----:B-1----:R-:W-:Y:S05]  /*7e20*/  @!P0 NANOSLEEP.SYNCS 0x989680 ;  /* 0x009896800000895d */ /* 0x002fea0003900000 */
[----:B------:R-:W1:Y:S02]  /*7e30*/  @!P0 SYNCS.PHASECHK.TRANS64 P0, [R6+URZ], R3 ;  /* 0x00000003060085a7 */ /* 0x000e64000800007f */
[----:B-1----:R-:W-:Y:S05]  /*7e40*/  @!P0 BRA `(.L_x_172) ;  /* 0xfffffffc00f08947 */ /* 0x002fea000383ffff */
[----:B------:R-:W-:Y:S05]  /*7e50*/  BRA `(.L_x_209) ;  /* 0xfffffff000547947 */ /* 0x000fea000383ffff */
.L_x_173:
[----:B0-----:R0:W1:Y:S02]  /*7e60*/  SYNCS.PHASECHK.TRANS64.TRYWAIT P0, [R7+URZ], R4 ;  /* 0x00000004070075a7 */ /* 0x001064000800017f */
[----:B-1----:R-:W-:Y:S05]  /*7e70*/  @!P0 NANOSLEEP.SYNCS 0x989680 ;  /* 0x009896800000895d */ /* 0x002fea0003900000 */
[----:B------:R-:W1:Y:S02]  /*7e80*/  @!P0 SYNCS.PHASECHK.TRANS64 P0, [R7+URZ], R4 ;  /* 0x00000004070085a7 */ /* 0x000e64000800007f */
[----:B-1----:R-:W-:Y:S05]  /*7e90*/  @!P0 BRA `(.L_x_173) ;  /* 0xfffffffc00f08947 */ /* 0x002fea000383ffff */
[----:B------:R-:W-:Y:S05]  /*7ea0*/  BRA `(.L_x_210) ;  /* 0xfffffff000647947 */ /* 0x000fea000383ffff */
.L_x_174:
[----:B0-----:R0:W1:Y:S02]  /*7eb0*/  SYNCS.PHASECHK.TRANS64.TRYWAIT P0, [R6+URZ], R3 ;  /* 0x00000003060075a7 */ /* 0x001064000800017f */
[----:B-1----:R-:W-:Y:S05]  /*7ec0*/  @!P0 NANOSLEEP.SYNCS 0x989680 ;  /* 0x009896800000895d */ /* 0x002fea0003900000 */
[----:B------:R-:W1:Y:S02]  /*7ed0*/  @!P0 SYNCS.PHASECHK.TRANS64 P0, [R6+URZ], R3 ;  /* 0x00000003060085a7 */ /* 0x000e64000800007f */
[----:B-1----:R-:W-:Y:S05]  /*7ee0*/  @!P0 BRA `(.L_x_174) ;  /* 0xfffffffc00f08947 */ /* 0x002fea000383ffff */
[----:B------:R-:W-:Y:S05]  /*7ef0*/  BRA `(.L_x_211) ;  /* 0xfffffff000747947 */ /* 0x000fea000383ffff */
.L_x_175:
[----:B0-----:R0:W1:Y:S02]  /*7f00*/  SYNCS.PHASECHK.TRANS64.TRYWAIT P0, [R7+URZ], R4 ;  /* 0x00000004070075a7 */ /* 0x001064000800017f */
[----:B-1----:R-:W-:Y:S05]  /*7f10*/  @!P0 NANOSLEEP.SYNCS 0x989680 ;  /* 0x009896800000895d */ /* 0x002fea0003900000 */
[----:B------:R-:W1:Y:S02]  /*7f20*/  @!P0 SYNCS.PHASECHK.TRANS64 P0, [R7+URZ], R4 ;  /* 0x00000004070085a7 */ /* 0x000e64000800007f */
[----:B-1----:R-:W-:Y:S05]  /*7f30*/  @!P0 BRA `(.L_x_175) ;  /* 0xfffffffc00f08947 */ /* 0x002fea000383ffff */
[----:B------:R-:W-:Y:S05]  /*7f40*/  BRA `(.L_x_212) ;  /* 0xfffffff000847947 */ /* 0x000fea000383ffff */
.L_x_176:
[----:B0-----:R0:W1:Y:S02]  /*7f50*/  SYNCS.PHASECHK.TRANS64.TRYWAIT P0, [R6+URZ], R3 ;  /* 0x00000003060075a7 */ /* 0x001064000800017f */
[----:B-1----:R-:W-:Y:S05]  /*7f60*/  @!P0 NANOSLEEP.SYNCS 0x989680 ;  /* 0x009896800000895d */ /* 0x002fea0003900000 */
[----:B------:R-:W1:Y:S02]  /*7f70*/  @!P0 SYNCS.PHASECHK.TRANS64 P0, [R6+URZ], R3 ;  /* 0x00000003060085a7 */ /* 0x000e64000800007f */
[----:B-1----:R-:W-:Y:S05]  /*7f80*/  @!P0 BRA `(.L_x_176) ;  /* 0xfffffffc00f08947 */ /* 0x002fea000383ffff */
[----:B------:R-:W-:Y:S05]  /*7f90*/  BRA `(.L_x_213) ;  /* 0xfffffff000947947 */ /* 0x000fea000383ffff */
.L_x_177:
[----:B0-----:R0:W1:Y:S02]  /*7fa0*/  SYNCS.PHASECHK.TRANS64.TRYWAIT P0, [R7+URZ], R4 ;  /* 0x00000004070075a7 */ /* 0x001064000800017f */
[----:B-1----:R-:W-:Y:S05]  /*7fb0*/  @!P0 NANOSLEEP.SYNCS 0x989680 ;  /* 0x009896800000895d */ /* 0x002fea0003900000 */
[----:B------:R-:W1:Y:S02]  /*7fc0*/  @!P0 SYNCS.PHASECHK.TRANS64 P0, [R7+URZ], R4 ;  /* 0x00000004070085a7 */ /* 0x000e64000800007f */
[----:B-1----:R-:W-:Y:S05]  /*7fd0*/  @!P0 BRA `(.L_x_177) ;  /* 0xfffffffc00f08947 */ /* 0x002fea000383ffff */
[----:B------:R-:W-:Y:S05]  /*7fe0*/  BRA `(.L_x_214) ;  /* 0xfffffff000a47947 */ /* 0x000fea000383ffff */
.L_x_178:
[----:B0-----:R0:W1:Y:S02]  /*7ff0*/  SYNCS.PHASECHK.TRANS64.TRYWAIT P0, [R6+URZ], R3 ;  /* 0x00000003060075a7 */ /* 0x001064000800017f */
[----:B-1----:R-:W-:Y:S05]  /*8000*/  @!P0 NANOSLEEP.SYNCS 0x989680 ;  /* 0x009896800000895d */ /* 0x002fea0003900000 */
[----:B------:R-:W1:Y:S02]  /*8010*/  @!P0 SYNCS.PHASECHK.TRANS64 P0, [R6+URZ], R3 ;  /* 0x00000003060085a7 */ /* 0x000e64000800007f */
[----:B-1----:R-:W-:Y:S05]  /*8020*/  @!P0 BRA `(.L_x_178) ;  /* 0xfffffffc00f08947 */ /* 0x002fea000383ffff */
[----:B------:R-:W-:Y:S05]  /*8030*/  BRA `(.L_x_215) ;  /* 0xfffffff000b47947 */ /* 0x000fea000383ffff */
.L_x_179:
[----:B0-----:R0:W1:Y:S02]  /*8040*/  SYNCS.PHASECHK.TRANS64.TRYWAIT P0, [R7+URZ], R4 ;  /* 0x00000004070075a7 */ /* 0x001064000800017f */
[----:B-1----:R-:W-:Y:S05]  /*8050*/  @!P0 NANOSLEEP.SYNCS 0x989680 ;  /* 0x009896800000895d */ /* 0x002fea0003900000 */
[----:B------:R-:W1:Y:S02]  /*8060*/  @!P0 SYNCS.PHASECHK.TRANS64 P0, [R7+URZ], R4 ;  /* 0x00000004070085a7 */ /* 0x000e64000800007f */
[----:B-1----:R-:W-:Y:S05]  /*8070*/  @!P0 BRA `(.L_x_179) ;  /* 0xfffffffc00f08947 */ /* 0x002fea000383ffff */
[----:B------:R-:W-:Y:S05]  /*8080*/  BRA `(.L_x_216) ;  /* 0xfffffff000c47947 */ /* 0x000fea000383ffff */
.L_x_180:
[----:B0-----:R0:W1:Y:S02]  /*8090*/  SYNCS.PHASECHK.TRANS64.TRYWAIT P0, [R6+URZ], R3 ;  /* 0x00000003060075a7 */ /* 0x001064000800017f */
[----:B-1----:R-:W-:Y:S05]  /*80a0*/  @!P0 NANOSLEEP.SYNCS 0x989680 ;  /* 0x009896800000895d */ /* 0x002fea0003900000 */
[----:B------:R-:W1:Y:S02]  /*80b0*/  @!P0 SYNCS.PHASECHK.TRANS64 P0, [R6+URZ], R3 ;  /* 0x00000003060085a7 */ /* 0x000e64000800007f */
[----:B-1----:R-:W-:Y:S05]  /*80c0*/  @!P0 BRA `(.L_x_180) ;  /* 0xfffffffc00f08947 */ /* 0x002fea000383ffff */
[----:B------:R-:W-:Y:S05]  /*80d0*/  BRA `(.L_x_217) ;  /* 0xfffffff000d47947 */ /* 0x000fea000383ffff */
.L_x_181:
[----:B0-----:R0:W1:Y:S02]  /*80e0*/  SYNCS.PHASECHK.TRANS64.TRYWAIT P0, [R7+URZ], R4 ;  /* 0x00000004070075a7 */ /* 0x001064000800017f */
[----:B-1----:R-:W-:Y:S05]  /*80f0*/  @!P0 NANOSLEEP.SYNCS 0x989680 ;  /* 0x009896800000895d */ /* 0x002fea0003900000 */
[----:B------:R-:W1:Y:S02]  /*8100*/  @!P0 SYNCS.PHASECHK.TRANS64 P0, [R7+URZ], R4 ;  /* 0x00000004070085a7 */ /* 0x000e64000800007f */
[----:B-1----:R-:W-:Y:S05]  /*8110*/  @!P0 BRA `(.L_x_181) ;  /* 0xfffffffc00f08947 */ /* 0x002fea000383ffff */
[----:B------:R-:W-:Y:S05]  /*8120*/  BRA `(.L_x_218) ;  /* 0xfffffff000e47947 */ /* 0x000fea000383ffff */
.L_x_182:
[----:B0-----:R0:W1:Y:S02]  /*8130*/  SYNCS.PHASECHK.TRANS64.TRYWAIT P0, [R6+URZ], R3 ;  /* 0x00000003060075a7 */ /* 0x001064000800017f */
[----:B-1----:R-:W-:Y:S05]  /*8140*/  @!P0 NANOSLEEP.SYNCS 0x989680 ;  /* 0x009896800000895d */ /* 0x002fea0003900000 */
[----:B------:R-:W1:Y:S02]  /*8150*/  @!P0 SYNCS.PHASECHK.TRANS64 P0, [R6+URZ], R3 ;  /* 0x00000003060085a7 */ /* 0x000e64000800007f */
[----:B-1----:R-:W-:Y:S05]  /*8160*/  @!P0 BRA `(.L_x_182) ;  /* 0xfffffffc00f08947 */ /* 0x002fea000383ffff */
[----:B------:R-:W-:Y:S05]  /*8170*/  BRA `(.L_x_219) ;  /* 0xfffffff000f47947 */ /* 0x000fea000383ffff */
.L_x_183:
[----:B0-----:R0:W1:Y:S02]  /*8180*/  SYNCS.PHASECHK.TRANS64.TRYWAIT P0, [R7+URZ], R4 ;  /* 0x00000004070075a7 */ /* 0x001064000800017f */
[----:B-1----:R-:W-:Y:S05]  /*8190*/  @!P0 NANOSLEEP.SYNCS 0x989680 ;  /* 0x009896800000895d */ /* 0x002fea0003900000 */
[----:B------:R-:W1:Y:S02]  /*81a0*/  @!P0 SYNCS.PHASECHK.TRANS64 P0, [R7+URZ], R4 ;  /* 0x00000004070085a7 */ /* 0x000e64000800007f */
[----:B-1----:R-:W-:Y:S05]  /*81b0*/  @!P0 BRA `(.L_x_183) ;  /* 0xfffffffc00f08947 */ /* 0x002fea000383ffff */
[----:B------:R-:W-:Y:S05]  /*81c0*/  BRA `(.L_x_220) ;  /* 0xfffffff400047947 */ /* 0x000fea000383ffff */
.L_x_184:
[----:B0-----:R0:W1:Y:S02]  /*81d0*/  SYNCS.PHASECHK.TRANS64.TRYWAIT P0, [R6+URZ], R3 ;  /* 0x00000003060075a7 */ /* 0x001064000800017f */
[----:B-1----:R-:W-:Y:S05]  /*81e0*/  @!P0 NANOSLEEP.SYNCS 0x989680 ;  /* 0x009896800000895d */ /* 0x002fea0003900000 */
[----:B------:R-:W1:Y:S02]  /*81f0*/  @!P0 SYNCS.PHASECHK.TRANS64 P0, [R6+URZ], R3 ;  /* 0x00000003060085a7 */ /* 0x000e64000800007f */
[----:B-1----:R-:W-:Y:S05]  /*8200*/  @!P0 BRA `(.L_x_184) ;  /* 0xfffffffc00f08947 */ /* 0x002fea000383ffff */
[----:B------:R-:W-:Y:S05]  /*8210*/  BRA `(.L_x_221) ;  /* 0xfffffff400147947 */ /* 0x000fea000383ffff */
.L_x_185:
[----:B-1----:R1:W2:Y:S02]  /*8220*/  SYNCS.PHASECHK.TRANS64.TRYWAIT P0, [R7+URZ], R4 ;  /* 0x00000004070075a7 */ /* 0x0022a4000800017f */
[----:B--2---:R-:W-:Y:S05]  /*8230*/  @!P0 NANOSLEEP.SYNCS 0x989680 ;  /* 0x009896800000895d */ /* 0x004fea0003900000 */
[----:B------:R-:W2:Y:S02]  /*8240*/  @!P0 SYNCS.PHASECHK.TRANS64 P0, [R7+URZ], R4 ;  /* 0x00000004070085a7 */ /* 0x000ea4000800007f */
[----:B--2---:R-:W-:Y:S05]  /*8250*/  @!P0 BRA `(.L_x_185) ;  /* 0xfffffffc00f08947 */ /* 0x004fea000383ffff */
[----:B------:R-:W-:Y:S05]  /*8260*/  BRA `(.L_x_222) ;  /* 0xfffffff4001c7947 */ /* 0x000fea000383ffff */
.L_x_223:
[----:B------:R-:W-:-:S00]  /*8270*/  BRA `(.L_x_223) ;  /* 0xfffffffc00fc7947 */ /* 0x000fc0000383ffff */
[----:B------:R-:W-:-:S00]  /*8280*/  NOP ;  /* 0x0000000000007918 */ /* 0x000fc00000000000 */
[----:B------:R-:W-:-:S00]  /*8290*/  NOP ;  /* 0x0000000000007918 */ /* 0x000fc00000000000 */
[----:B------:R-:W-:-:S00]  /*82a0*/  NOP ;  /* 0x0000000000007918 */ /* 0x000fc00000000000 */
[----:B------:R-:W-:-:S00]  /*82b0*/  NOP ;  /* 0x0000000000007918 */ /* 0x000fc00000000000 */
[----:B------:R-:W-:-:S00]  /*82c0*/  NOP ;  /* 0x0000000000007918 */ /* 0x000fc00000000000 */
[----:B------:R-:W-:-:S00]  /*82d0*/  NOP ;  /* 0x0000000000007918 */ /* 0x000fc00000000000 */
[----:B------:R-:W-:-:S00]  /*82e0*/  NOP ;  /* 0x0000000000007918 */ /* 0x000fc00000000000 */
[----:B------:R-:W-:-:S00]  /*82f0*/  NOP ;  /* 0x0000000000007918 */ /* 0x000fc00000000000 */
.L_x_224:


//--------------------- .nv.global.init           --------------------------
	.section	.nv.global.init,"aw",@progbits
.nv.global.init:
	.type		$str$22,@object
	.size		$str$22,($str$23 - $str$22)
$str$22:
        /*0000*/ 	.byte	0x6b, 0x5f, 0x74, 0x69, 0x6c, 0x65, 0x5f, 0x63, 0x6f, 0x75, 0x6e, 0x74, 0x20, 0x3e, 0x3d, 0x20
        /*0010*/ 	.byte	0x31, 0x00
	.type		$str$23,@object
	.size		$str$23,(__unnamed_1 - $str$23)
$str$23:
        /*0012*/ 	.byte	0x2f, 0x74, 0x6d, 0x70, 0x2f, 0x63, 0x75, 0x74, 0x6c, 0x61, 0x73, 0x73, 0x5f, 0x73, 0x77, 0x65
        /*0022*/ 	.byte	0x65, 0x70, 0x5f, 0x73, 0x72, 0x63, 0x2f, 0x69, 0x6e, 0x63, 0x6c, 0x75, 0x64, 0x65, 0x2f, 0x63
        /*0032*/ 	.byte	0x75, 0x74, 0x6c, 0x61, 0x73, 0x73, 0x2f, 0x67, 0x65, 0x6d, 0x6d, 0x2f, 0x63, 0x6f, 0x6c, 0x6c
        /*0042*/ 	.byte	0x65, 0x63, 0x74, 0x69, 0x76, 0x65, 0x2f, 0x73, 0x6d, 0x39, 0x30, 0x5f, 0x6d, 0x6d, 0x61, 0x5f
        /*0052*/ 	.byte	0x74, 0x6d, 0x61, 0x5f, 0x67, 0x6d, 0x6d, 0x61, 0x5f, 0x73, 0x73, 0x5f, 0x77, 0x61, 0x72, 0x70
        /*0062*/ 	.byte	0x73, 0x70, 0x65, 0x63, 0x69, 0x61, 0x6c, 0x69, 0x7a, 0x65, 0x64, 0x2e, 0x68, 0x70, 0x70, 0x00
	.type		__unnamed_1,@object
	.size		__unnamed_1,(.L_0 - __unnamed_1)
__unnamed_1:
        /*0072*/ 	.byte	0x76, 0x6f, 0x69, 0x64, 0x20, 0x63, 0x75, 0x74, 0x6c, 0x61, 0x73, 0x73, 0x3a, 0x3a, 0x67, 0x65
        /* <DEDUP_REMOVED lines=172> */
        /*0b42*/ 	.byte	0x65, 0x6e, 0x74, 0x69, 0x74, 0x79, 0x5d, 0x00
.L_0:


//--------------------- .nv.shared._ZN7cutlass13device_kernelINS_4gemm6kernel13GemmUniversalIN4cute5tupleIJiiiiEEENS1_10collective13CollectiveMmaINS1_34MainloopSm90TmaGmmaWarpSpecializedILi30ENS5_IJNS4_1CILi2EEENSA_ILi1EEESC_EEENS1_35KernelTmaWarpSpecializedCooperativeEEENS5_IJNSA_ILi192EEENSA_ILi48EEENSA_ILi32EEEEEEaNS5_IJlSC_lEEEaSK_NS4_8TiledMMAINS4_8MMA_AtomIJNS4_4SM904GMMA26MMA_64x16x32_S32S8S8_SS_TNEEEENS4_6LayoutISD_NS5_IJSC_NSA_ILi0EEESS_EEEEENS5_IJNS4_10UnderscoreESV_SV_EEEEENS4_13SM90_TMA_LOADENS4_14ComposedLayoutINS4_7SwizzleILi1ELi4ELi3EEENS4_18smem_ptr_flag_bitsILi8EEENSR_INS5_IJNSA_ILi8EEESI_EEENS5_IJSI_SC_EEEEEEEvNS4_8identityENS4_23SM90_TMA_LOAD_MULTICASTES18_vS19_EENS_8epilogue10collective6detail29Sm90TmaWarpSpecializedAdapterINS1D_15DefaultEpilogueIaSK_SK_NS1C_6thread17LinearCombinationIaLi1EiiLNS1H_9ScaleType4KindE0ELNS_15FloatRoundStyleE2EaEENS1_15EpilogueDefaultEEEEEvvEEEEvNT_6ParamsE --------------------------
	.section	.nv.shared._ZN7cutlass13device_kernelINS_4gemm6kernel13GemmUniversalIN4cute5tupleIJiiiiEEENS1_10collective13CollectiveMmaINS1_34MainloopSm90TmaGmmaWarpSpecializedILi30ENS5_IJNS4_1CILi2EEENSA_ILi1EEESC_EEENS1_35KernelTmaWarpSpecializedCooperativeEEENS5_IJNSA_ILi192EEENSA_ILi48EEENSA_ILi32EEEEEEaNS5_IJlSC_lEEEaSK_NS4_8TiledMMAINS4_8MMA_AtomIJNS4_4SM904GMMA26MMA_64x16x32_S32S8S8_SS_TNEEEENS4_6LayoutISD_NS5_IJSC_NSA_ILi0EEESS_EEEEENS5_IJNS4_10UnderscoreESV_SV_EEEEENS4_13SM90_TMA_LOADENS4_14ComposedLayoutINS4_7SwizzleILi1ELi4ELi3EEENS4_18smem_ptr_flag_bitsILi8EEENSR_INS5_IJNSA_ILi8EEESI_EEENS5_IJSI_SC_EEEEEEEvNS4_8identityENS4_23SM90_TMA_LOAD_MULTICASTES18_vS19_EENS_8epilogue10collective6detail29Sm90TmaWarpSpecializedAdapterINS1D_15DefaultEpilogueIaSK_SK_NS1C_6thread17LinearCombinationIaLi1EiiLNS1H_9ScaleType4KindE0ELNS_15FloatRoundStyleE2EaEENS1_15EpilogueDefaultEEEEEvvEEEEvNT_6ParamsE,"aw",@nobits
	.sectionflags	@""
	.align	16
	.zero		1024


//--------------------- .nv.shared.reserved.0     --------------------------
	.section	.nv.shared.reserved.0,"aw",@nobits
	.weak		__nv_reservedSMEM_offset_0_alias
	.size		__nv_reservedSMEM_offset_0_alias, 0, 0
	.other		__nv_reservedSMEM_offset_0_alias,@"STO_CUDA_RESERVED_SHARED STV_DEFAULT"
__nv_reservedSMEM_offset_0_alias:
	.zero		0


//--------------------- .nv.global                --------------------------
	.section	.nv.global,"aw",@nobits
.nv.global:
	.type		_ZN39_INTERNAL_bd85bc17_4_k_cu_7d0edc35_29904cute1_E,@object
	.size		_ZN39_INTERNAL_bd85bc17_4_k_cu_7d0edc35_29904cute1_E,(_ZN39_INTERNAL_bd85bc17_4_k_cu_7d0edc35_29904cuda3std3__45__cpo6cbeginE - _ZN39_INTERNAL_bd85bc17_4_k_cu_7d0edc35_29904cute1_E)
_ZN39_INTERNAL_bd85bc17_4_k_cu_7d0edc35_29904cute1_E:
	.zero		1
	.type		_ZN39_INTERNAL_bd85bc17_4_k_cu_7d0edc35_29904cuda3std3__45__cpo6cbeginE,@object
	.size		_ZN39_INTERNAL_bd85bc17_4_k_cu_7d0edc35_29904cuda3std3__45__cpo6cbeginE,(_ZN39_INTERNAL_bd85bc17_4_k_cu_7d0edc35_29904cuda3std3__48in_placeE - _ZN39_INTERNAL_bd85bc17_4_k_cu_7d0edc35_29904cuda3std3__45__cpo6cbeginE)
_ZN39_INTERNAL_bd85bc17_4_k_cu_7d0edc35_29904cuda3std3__45__cpo6cbeginE:
	.zero		1
	.type		_ZN39_INTERNAL_bd85bc17_4_k_cu_7d0edc35_29904cuda3std3__48in_placeE,@object
	.size		_ZN39_INTERNAL_bd85bc17_4_k_cu_7d0edc35_29904cuda3std3__48in_placeE,(_ZN39_INTERNAL_bd85bc17_4_k_cu_7d0edc35_29904cuda3std6ranges3__45__cpo9iter_moveE - _ZN39_INTERNAL_bd85bc17_4_k_cu_7d0edc35_29904cuda3std3__48in_placeE)
_ZN39_INTERNAL_bd85bc17_4_k_cu_7d0edc35_29904cuda3std3__48in_placeE:
	.zero		1
	.type		_ZN39_INTERNAL_bd85bc17_4_k_cu_7d0edc35_29904cuda3std6ranges3__45__cpo9iter_moveE,@object
	.size		_ZN39_INTERNAL_bd85bc17_4_k_cu_7d0edc35_29904cuda3std6ranges3__45__cpo9iter_moveE,(_ZN39_INTERNAL_bd85bc17_4_k_cu_7d0edc35_29904cuda3std3__45__cpo5beginE - _ZN39_INTERNAL_bd85bc17_4_k_cu_7d0edc35_29904cuda3std6ranges3__45__cpo9iter_moveE)
_ZN39_INTERNAL_bd85bc17_4_k_cu_7d0edc35_29904cuda3std6ranges3__45__cpo9iter_moveE:
	.zero		1
	.type		_ZN39_INTERNAL_bd85bc17_4_k_cu_7d0edc35_29904cuda3std3__45__cpo5beginE,@object
	.size		_ZN39_INTERNAL_bd85bc17_4_k_cu_7d0edc35_29904cuda3std3__45__cpo5beginE,(_ZN39_INTERNAL_bd85bc17_4_k_cu_7d0edc35_29904cuda3std3__441_GLOBAL__N__bd85bc17_4_k_cu_7d0edc35_29906ignoreE - _ZN39_INTERNAL_bd85bc17_4_k_cu_7d0edc35_29904cuda3std3__45__cpo5beginE)
_ZN39_INTERNAL_bd85bc17_4_k_cu_7d0edc35_29904cuda3std3__45__cpo5beginE:
	.zero		1
	.type		_ZN39_INTERNAL_bd85bc17_4_k_cu_7d0edc35_29904cuda3std3__441_GLOBAL__N__bd85bc17_4_k_cu_7d0edc35_29906ignoreE,@object
	.size		_ZN39_INTERNAL_bd85bc17_4_k_cu_7d0edc35_29904cuda3std3__441_GLOBAL__N__bd85bc17_4_k_cu_7d0edc35_29906ignoreE,(_ZN39_INTERNAL_bd85bc17_4_k_cu_7d0edc35_29904cute7productE - _ZN39_INTERNAL_bd85bc17_4_k_cu_7d0edc35_29904cuda3std3__441_GLOBAL__N__bd85bc17_4_k_cu_7d0edc35_29906ignoreE)
_ZN39_INTERNAL_bd85bc17_4_k_cu_7d0edc35_29904cuda3std3__441_GLOBAL__N__bd85bc17_4_k_cu_7d0edc35_29906ignoreE:
	.zero		1
	.type		_ZN39_INTERNAL_bd85bc17_4_k_cu_7d0edc35_29904cute7productE,@object
	.size		_ZN39_INTERNAL_bd85bc17_4_k_cu_7d0edc35_29904cute7productE,(_ZN39_INTERNAL_bd85bc17_4_k_cu_7d0edc35_29904cuda3std3__45__cpo3endE - _ZN39_INTERNAL_bd85bc17_4_k_cu_7d0edc35_29904cute7productE)
_ZN39_INTERNAL_bd85bc17_4_k_cu_7d0edc35_29904cute7productE:
	.zero		1
	.type		_ZN39_INTERNAL_bd85bc17_4_k_cu_7d0edc35_29904cuda3std3__45__cpo3endE,@object
	.size		_ZN39_INTERNAL_bd85bc17_4_k_cu_7d0edc35_29904cuda3std3__45__cpo3endE,(_ZN39_INTERNAL_bd85bc17_4_k_cu_7d0edc35_29904cuda3std3__419piecewise_constructE - _ZN39_INTERNAL_bd85bc17_4_k_cu_7d0edc35_29904cuda3std3__45__cpo3endE)
_ZN39_INTERNAL_bd85bc17_4_k_cu_7d0edc35_29904cuda3std3__45__cpo3endE:
	.zero		1
	.type		_ZN39_INTERNAL_bd85bc17_4_k_cu_7d0edc35_29904cuda3std3__419piecewise_constructE,@object
	.size		_ZN39_INTERNAL_bd85bc17_4_k_cu_7d0edc35_29904cuda3std3__419piecewise_constructE,(_ZN39_INTERNAL_bd85bc17_4_k_cu_7d0edc35_29904cuda3std3__45__cpo4cendE - _ZN39_INTERNAL_bd85bc17_4_k_cu_7d0edc35_29904cuda3std3__419piecewise_constructE)
_ZN39_INTERNAL_bd85bc17_4_k_cu_7d0edc35_29904cuda3std3__419piecewise_constructE:
	.zero		1
	.type		_ZN39_INTERNAL_bd85bc17_4_k_cu_7d0edc35_29904cuda3std3__45__cpo4cendE,@object
	.size		_ZN39_INTERNAL_bd85bc17_4_k_cu_7d0edc35_29904cuda3std3__45__cpo4cendE,(_ZN39_INTERNAL_bd85bc17_4_k_cu_7d0edc35_29904cuda3std6ranges3__45__cpo4swapE - _ZN39_INTERNAL_bd85bc17_4_k_cu_7d0edc35_29904cuda3std3__45__cpo4cendE)
_ZN39_INTERNAL_bd85bc17_4_k_cu_7d0edc35_29904cuda3std3__45__cpo4cendE:
	.zero		1
	.type		_ZN39_INTERNAL_bd85bc17_4_k_cu_7d0edc35_29904cuda3std6ranges3__45__cpo4swapE,@object
	.size		_ZN39_INTERNAL_bd85bc17_4_k_cu_7d0edc35_29904cuda3std6ranges3__45__cpo4swapE,(.L_8 - _ZN39_INTERNAL_bd85bc17_4_k_cu_7d0edc35_29904cuda3std6ranges3__45__cpo4swapE)
_ZN39_INTERNAL_bd85bc17_4_k_cu_7d0edc35_29904cuda3std6ranges3__45__cpo4swapE:
	.zero		1
.L_8:


//--------------------- .nv.constant0._ZN7cutlass13device_kernelINS_4gemm6kernel13GemmUniversalIN4cute5tupleIJiiiiEEENS1_10collective13CollectiveMmaINS1_34MainloopSm90TmaGmmaWarpSpecializedILi30ENS5_IJNS4_1CILi2EEENSA_ILi1EEESC_EEENS1_35KernelTmaWarpSpecializedCooperativeEEENS5_IJNSA_ILi192EEENSA_ILi48EEENSA_ILi32EEEEEEaNS5_IJlSC_lEEEaSK_NS4_8TiledMMAINS4_8MMA_AtomIJNS4_4SM904GMMA26MMA_64x16x32_S32S8S8_SS_TNEEEENS4_6LayoutISD_NS5_IJSC_NSA_ILi0EEESS_EEEEENS5_IJNS4_10UnderscoreESV_SV_EEEEENS4_13SM90_TMA_LOADENS4_14ComposedLayoutINS4_7SwizzleILi1ELi4ELi3EEENS4_18smem_ptr_flag_bitsILi8EEENSR_INS5_IJNSA_ILi8EEESI_EEENS5_IJSI_SC_EEEEEEEvNS4_8identityENS4_23SM90_TMA_LOAD_MULTICASTES18_vS19_EENS_8epilogue10collective6detail29Sm90TmaWarpSpecializedAdapterINS1D_15DefaultEpilogueIaSK_SK_NS1C_6thread17LinearCombinationIaLi1EiiLNS1H_9ScaleType4KindE0ELNS_15FloatRoundStyleE2EaEENS1_15EpilogueDefaultEEEEEvvEEEEvNT_6ParamsE --------------------------
	.section	.nv.constant0._ZN7cutlass13device_kernelINS_4gemm6kernel13GemmUniversalIN4cute5tupleIJiiiiEEENS1_10collective13CollectiveMmaINS1_34MainloopSm90TmaGmmaWarpSpecializedILi30ENS5_IJNS4_1CILi2EEENSA_ILi1EEESC_EEENS1_35KernelTmaWarpSpecializedCooperativeEEENS5_IJNSA_ILi192EEENSA_ILi48EEENSA_ILi32EEEEEEaNS5_IJlSC_lEEEaSK_NS4_8TiledMMAINS4_8MMA_AtomIJNS4_4SM904GMMA26MMA_64x16x32_S32S8S8_SS_TNEEEENS4_6LayoutISD_NS5_IJSC_NSA_ILi0EEESS_EEEEENS5_IJNS4_10UnderscoreESV_SV_EEEEENS4_13SM90_TMA_LOADENS4_14ComposedLayoutINS4_7SwizzleILi1ELi4ELi3EEENS4_18smem_ptr_flag_bitsILi8EEENSR_INS5_IJNSA_ILi8EEESI_EEENS5_IJSI_SC_EEEEEEEvNS4_8identityENS4_23SM90_TMA_LOAD_MULTICASTES18_vS19_EENS_8epilogue10collective6detail29Sm90TmaWarpSpecializedAdapterINS1D_15DefaultEpilogueIaSK_SK_NS1C_6thread17LinearCombinationIaLi1EiiLNS1H_9ScaleType4KindE0ELNS_15FloatRoundStyleE2EaEENS1_15EpilogueDefaultEEEEEvvEEEEvNT_6ParamsE,"a",@progbits
	.sectionflags	@""
	.align	4
.nv.constant0._ZN7cutlass13device_kernelINS_4gemm6kernel13GemmUniversalIN4cute5tupleIJiiiiEEENS1_10collective13CollectiveMmaINS1_34MainloopSm90TmaGmmaWarpSpecializedILi30ENS5_IJNS4_1CILi2EEENSA_ILi1EEESC_EEENS1_35KernelTmaWarpSpecializedCooperativeEEENS5_IJNSA_ILi192EEENSA_ILi48EEENSA_ILi32EEEEEEaNS5_IJlSC_lEEEaSK_NS4_8TiledMMAINS4_8MMA_AtomIJNS4_4SM904GMMA26MMA_64x16x32_S32S8S8_SS_TNEEEENS4_6LayoutISD_NS5_IJSC_NSA_ILi0EEESS_EEEEENS5_IJNS4_10UnderscoreESV_SV_EEEEENS4_13SM90_TMA_LOADENS4_14ComposedLayoutINS4_7SwizzleILi1ELi4ELi3EEENS4_18smem_ptr_flag_bitsILi8EEENSR_INS5_IJNSA_ILi8EEESI_EEENS5_IJSI_SC_EEEEEEEvNS4_8identityENS4_23SM90_TMA_LOAD_MULTICASTES18_vS19_EENS_8epilogue10collective6detail29Sm90TmaWarpSpecializedAdapterINS1D_15DefaultEpilogueIaSK_SK_NS1C_6thread17LinearCombinationIaLi1EiiLNS1H_9ScaleType4KindE0ELNS_15FloatRoundStyleE2EaEENS1_15EpilogueDefaultEEEEEvvEEEEvNT_6ParamsE:
	.zero		1664


//--------------------- SYMBOLS --------------------------

	.type		.nv.reservedSmem.offset0,@object
	.size		.nv.reservedSmem.offset0,0x4
	.type		__assertfail,@function
